//
// Generated by NVIDIA NVVM Compiler
//
// Compiler Build ID: CL-36424714
// Cuda compilation tools, release 13.0, V13.0.88
// Based on NVVM 20.0.0
//

.version 9.0
.target sm_100
.address_size 64

	// .globl	compute_rho

.visible .entry compute_rho(
	.param .u64 .ptr .align 1 compute_rho_param_0,
	.param .u64 .ptr .align 1 compute_rho_param_1,
	.param .u64 .ptr .align 1 compute_rho_param_2,
	.param .u64 .ptr .align 1 compute_rho_param_3,
	.param .u64 .ptr .align 1 compute_rho_param_4,
	.param .u64 .ptr .align 1 compute_rho_param_5,
	.param .u64 .ptr .align 1 compute_rho_param_6,
	.param .u64 .ptr .align 1 compute_rho_param_7,
	.param .u64 .ptr .align 1 compute_rho_param_8,
	.param .u64 .ptr .align 1 compute_rho_param_9,
	.param .u32 compute_rho_param_10
)
{
	.reg .pred 	%p<2>;
	.reg .b32 	%r<6>;
	.reg .b64 	%rd<34>;
	.reg .b64 	%fd<18>;

	ld.param.u64 	%rd2, [compute_rho_param_1];
	ld.param.u64 	%rd4, [compute_rho_param_3];
	ld.param.u64 	%rd5, [compute_rho_param_4];
	ld.param.u64 	%rd6, [compute_rho_param_5];
	ld.param.u64 	%rd7, [compute_rho_param_6];
	ld.param.u64 	%rd8, [compute_rho_param_7];
	ld.param.u64 	%rd9, [compute_rho_param_8];
	ld.param.u64 	%rd10, [compute_rho_param_9];
	ld.param.u32 	%r2, [compute_rho_param_10];
	mov.u32 	%r3, %tid.x;
	mov.u32 	%r4, %ctaid.x;
	mov.u32 	%r5, %ntid.x;
	mad.lo.s32 	%r1, %r4, %r5, %r3;
	setp.ge.s32 	%p1, %r1, %r2;
	@%p1 bra 	$L__BB0_2;
	ld.param.u64 	%rd33, [compute_rho_param_2];
	ld.param.u64 	%rd32, [compute_rho_param_0];
	cvta.to.global.u64 	%rd11, %rd2;
	cvta.to.global.u64 	%rd12, %rd32;
	cvta.to.global.u64 	%rd13, %rd33;
	cvta.to.global.u64 	%rd14, %rd4;
	cvta.to.global.u64 	%rd15, %rd5;
	cvta.to.global.u64 	%rd16, %rd6;
	cvta.to.global.u64 	%rd17, %rd7;
	cvta.to.global.u64 	%rd18, %rd8;
	cvta.to.global.u64 	%rd19, %rd9;
	cvta.to.global.u64 	%rd20, %rd10;
	mul.wide.s32 	%rd21, %r1, 8;
	add.s64 	%rd22, %rd11, %rd21;
	ld.global.f64 	%fd1, [%rd22];
	add.s64 	%rd23, %rd12, %rd21;
	st.global.f64 	[%rd23], %fd1;
	add.s64 	%rd24, %rd13, %rd21;
	ld.global.f64 	%fd2, [%rd24];
	add.f64 	%fd3, %fd1, %fd2;
	st.global.f64 	[%rd23], %fd3;
	add.s64 	%rd25, %rd14, %rd21;
	ld.global.f64 	%fd4, [%rd25];
	add.f64 	%fd5, %fd3, %fd4;
	st.global.f64 	[%rd23], %fd5;
	add.s64 	%rd26, %rd15, %rd21;
	ld.global.f64 	%fd6, [%rd26];
	add.f64 	%fd7, %fd5, %fd6;
	st.global.f64 	[%rd23], %fd7;
	add.s64 	%rd27, %rd16, %rd21;
	ld.global.f64 	%fd8, [%rd27];
	add.f64 	%fd9, %fd7, %fd8;
	st.global.f64 	[%rd23], %fd9;
	add.s64 	%rd28, %rd17, %rd21;
	ld.global.f64 	%fd10, [%rd28];
	add.f64 	%fd11, %fd9, %fd10;
	st.global.f64 	[%rd23], %fd11;
	add.s64 	%rd29, %rd18, %rd21;
	ld.global.f64 	%fd12, [%rd29];
	add.f64 	%fd13, %fd11, %fd12;
	st.global.f64 	[%rd23], %fd13;
	add.s64 	%rd30, %rd19, %rd21;
	ld.global.f64 	%fd14, [%rd30];
	add.f64 	%fd15, %fd13, %fd14;
	st.global.f64 	[%rd23], %fd15;
	add.s64 	%rd31, %rd20, %rd21;
	ld.global.f64 	%fd16, [%rd31];
	add.f64 	%fd17, %fd15, %fd16;
	st.global.f64 	[%rd23], %fd17;
$L__BB0_2:
	ret;

}
	// .globl	compute_new_ux_uy
.visible .entry compute_new_ux_uy(
	.param .u64 .ptr .align 1 compute_new_ux_uy_param_0,
	.param .u64 .ptr .align 1 compute_new_ux_uy_param_1,
	.param .u64 .ptr .align 1 compute_new_ux_uy_param_2,
	.param .u64 .ptr .align 1 compute_new_ux_uy_param_3,
	.param .u64 .ptr .align 1 compute_new_ux_uy_param_4,
	.param .u64 .ptr .align 1 compute_new_ux_uy_param_5,
	.param .u64 .ptr .align 1 compute_new_ux_uy_param_6,
	.param .u64 .ptr .align 1 compute_new_ux_uy_param_7,
	.param .u64 .ptr .align 1 compute_new_ux_uy_param_8,
	.param .u64 .ptr .align 1 compute_new_ux_uy_param_9,
	.param .u64 .ptr .align 1 compute_new_ux_uy_param_10,
	.param .u64 .ptr .align 1 compute_new_ux_uy_param_11,
	.param .u32 compute_new_ux_uy_param_12
)
{
	.reg .pred 	%p<2>;
	.reg .b32 	%r<6>;
	.reg .b64 	%rd<39>;
	.reg .b64 	%fd<37>;

	ld.param.u64 	%rd2, [compute_new_ux_uy_param_1];
	ld.param.u64 	%rd4, [compute_new_ux_uy_param_4];
	ld.param.u64 	%rd5, [compute_new_ux_uy_param_5];
	ld.param.u64 	%rd8, [compute_new_ux_uy_param_8];
	ld.param.u64 	%rd9, [compute_new_ux_uy_param_9];
	ld.param.u64 	%rd10, [compute_new_ux_uy_param_10];
	ld.param.u64 	%rd11, [compute_new_ux_uy_param_11];
	ld.param.u32 	%r2, [compute_new_ux_uy_param_12];
	mov.u32 	%r3, %tid.x;
	mov.u32 	%r4, %ctaid.x;
	mov.u32 	%r5, %ntid.x;
	mad.lo.s32 	%r1, %r4, %r5, %r3;
	setp.ge.s32 	%p1, %r1, %r2;
	@%p1 bra 	$L__BB1_2;
	ld.param.u64 	%rd38, [compute_new_ux_uy_param_7];
	ld.param.u64 	%rd37, [compute_new_ux_uy_param_6];
	ld.param.u64 	%rd36, [compute_new_ux_uy_param_2];
	ld.param.u64 	%rd35, [compute_new_ux_uy_param_0];
	cvta.to.global.u64 	%rd12, %rd4;
	cvta.to.global.u64 	%rd13, %rd35;
	cvta.to.global.u64 	%rd14, %rd37;
	cvta.to.global.u64 	%rd15, %rd5;
	cvta.to.global.u64 	%rd16, %rd2;
	cvta.to.global.u64 	%rd17, %rd38;
	cvta.to.global.u64 	%rd18, %rd8;
	cvta.to.global.u64 	%rd19, %rd9;
	cvta.to.global.u64 	%rd20, %rd10;
	cvta.to.global.u64 	%rd21, %rd11;
	cvta.to.global.u64 	%rd22, %rd36;
	mul.wide.s32 	%rd23, %r1, 8;
	add.s64 	%rd24, %rd12, %rd23;
	ld.global.f64 	%fd1, [%rd24];
	add.s64 	%rd25, %rd13, %rd23;
	st.global.f64 	[%rd25], %fd1;
	add.s64 	%rd26, %rd14, %rd23;
	ld.global.f64 	%fd2, [%rd26];
	sub.f64 	%fd3, %fd1, %fd2;
	st.global.f64 	[%rd25], %fd3;
	add.s64 	%rd27, %rd15, %rd23;
	ld.global.f64 	%fd4, [%rd27];
	add.s64 	%rd28, %rd16, %rd23;
	st.global.f64 	[%rd28], %fd4;
	add.s64 	%rd29, %rd17, %rd23;
	ld.global.f64 	%fd5, [%rd29];
	sub.f64 	%fd6, %fd4, %fd5;
	st.global.f64 	[%rd28], %fd6;
	add.s64 	%rd30, %rd18, %rd23;
	ld.global.f64 	%fd7, [%rd30];
	ld.global.f64 	%fd8, [%rd25];
	add.f64 	%fd9, %fd7, %fd8;
	st.global.f64 	[%rd25], %fd9;
	ld.global.f64 	%fd10, [%rd30];
	ld.global.f64 	%fd11, [%rd28];
	add.f64 	%fd12, %fd10, %fd11;
	st.global.f64 	[%rd28], %fd12;
	add.s64 	%rd31, %rd19, %rd23;
	ld.global.f64 	%fd13, [%rd31];
	ld.global.f64 	%fd14, [%rd25];
	sub.f64 	%fd15, %fd14, %fd13;
	st.global.f64 	[%rd25], %fd15;
	ld.global.f64 	%fd16, [%rd31];
	ld.global.f64 	%fd17, [%rd28];
	add.f64 	%fd18, %fd16, %fd17;
	st.global.f64 	[%rd28], %fd18;
	add.s64 	%rd32, %rd20, %rd23;
	ld.global.f64 	%fd19, [%rd32];
	ld.global.f64 	%fd20, [%rd25];
	sub.f64 	%fd21, %fd20, %fd19;
	st.global.f64 	[%rd25], %fd21;
	ld.global.f64 	%fd22, [%rd32];
	ld.global.f64 	%fd23, [%rd28];
	sub.f64 	%fd24, %fd23, %fd22;
	st.global.f64 	[%rd28], %fd24;
	add.s64 	%rd33, %rd21, %rd23;
	ld.global.f64 	%fd25, [%rd33];
	ld.global.f64 	%fd26, [%rd25];
	add.f64 	%fd27, %fd25, %fd26;
	st.global.f64 	[%rd25], %fd27;
	ld.global.f64 	%fd28, [%rd33];
	ld.global.f64 	%fd29, [%rd28];
	sub.f64 	%fd30, %fd29, %fd28;
	st.global.f64 	[%rd28], %fd30;
	ld.global.f64 	%fd31, [%rd25];
	add.s64 	%rd34, %rd22, %rd23;
	ld.global.f64 	%fd32, [%rd34];
	div.rn.f64 	%fd33, %fd31, %fd32;
	st.global.f64 	[%rd25], %fd33;
	ld.global.f64 	%fd34, [%rd28];
	ld.global.f64 	%fd35, [%rd34];
	div.rn.f64 	%fd36, %fd34, %fd35;
	st.global.f64 	[%rd28], %fd36;
$L__BB1_2:
	ret;

}
	// .globl	boundary_conditions_inlet
.visible .entry boundary_conditions_inlet(
	.param .u64 .ptr .align 1 boundary_conditions_inlet_param_0,
	.param .u64 .ptr .align 1 boundary_conditions_inlet_param_1,
	.param .u64 .ptr .align 1 boundary_conditions_inlet_param_2,
	.param .u64 .ptr .align 1 boundary_conditions_inlet_param_3,
	.param .u64 .ptr .align 1 boundary_conditions_inlet_param_4,
	.param .u64 .ptr .align 1 boundary_conditions_inlet_param_5,
	.param .u64 .ptr .align 1 boundary_conditions_inlet_param_6,
	.param .u64 .ptr .align 1 boundary_conditions_inlet_param_7,
	.param .u64 .ptr .align 1 boundary_conditions_inlet_param_8,
	.param .u64 .ptr .align 1 boundary_conditions_inlet_param_9,
	.param .u64 .ptr .align 1 boundary_conditions_inlet_param_10,
	.param .u64 .ptr .align 1 boundary_conditions_inlet_param_11,
	.param .u32 boundary_conditions_inlet_param_12,
	.param .u32 boundary_conditions_inlet_param_13,
	.param .u32 boundary_conditions_inlet_param_14
)
{
	.reg .pred 	%p<2>;
	.reg .b32 	%r<10>;
	.reg .b64 	%rd<32>;
	.reg .b64 	%fd<22>;

	ld.param.u64 	%rd2, [boundary_conditions_inlet_param_1];
	ld.param.u64 	%rd4, [boundary_conditions_inlet_param_3];
	ld.param.u64 	%rd5, [boundary_conditions_inlet_param_5];
	ld.param.u64 	%rd6, [boundary_conditions_inlet_param_6];
	ld.param.u64 	%rd7, [boundary_conditions_inlet_param_7];
	ld.param.u64 	%rd8, [boundary_conditions_inlet_param_9];
	ld.param.u64 	%rd9, [boundary_conditions_inlet_param_10];
	ld.param.u32 	%r3, [boundary_conditions_inlet_param_12];
	ld.param.u32 	%r4, [boundary_conditions_inlet_param_13];
	ld.param.u32 	%r2, [boundary_conditions_inlet_param_14];
	mov.u32 	%r5, %tid.x;
	mov.u32 	%r6, %ctaid.x;
	mov.u32 	%r7, %ntid.x;
	mad.lo.s32 	%r8, %r6, %r7, %r5;
	add.s32 	%r1, %r8, %r3;
	setp.ge.s32 	%p1, %r1, %r4;
	@%p1 bra 	$L__BB2_2;
	ld.param.u64 	%rd31, [boundary_conditions_inlet_param_2];
	ld.param.u64 	%rd30, [boundary_conditions_inlet_param_0];
	cvta.to.global.u64 	%rd10, %rd30;
	cvta.to.global.u64 	%rd11, %rd2;
	cvta.to.global.u64 	%rd12, %rd4;
	cvta.to.global.u64 	%rd13, %rd5;
	cvta.to.global.u64 	%rd14, %rd7;
	cvta.to.global.u64 	%rd15, %rd6;
	cvta.to.global.u64 	%rd16, %rd8;
	cvta.to.global.u64 	%rd17, %rd9;
	cvta.to.global.u64 	%rd18, %rd31;
	cvt.rn.f64.s32 	%fd1, %r1;
	add.f64 	%fd2, %fd1, 0dBFE0000000000000;
	mul.f64 	%fd3, %fd2, 0d4058800000000000;
	mul.f64 	%fd4, %fd2, %fd2;
	sub.f64 	%fd5, %fd3, %fd4;
	mul.f64 	%fd6, %fd5, 0d3F05D6137D946597;
	mul.lo.s32 	%r9, %r2, %r1;
	mul.wide.s32 	%rd19, %r9, 8;
	add.s64 	%rd20, %rd10, %rd19;
	st.global.f64 	[%rd20], %fd6;
	add.s64 	%rd21, %rd11, %rd19;
	mov.b64 	%rd22, 0;
	st.global.u64 	[%rd21], %rd22;
	add.s64 	%rd23, %rd12, %rd19;
	ld.global.f64 	%fd7, [%rd23];
	add.s64 	%rd24, %rd13, %rd19;
	ld.global.f64 	%fd8, [%rd24];
	add.f64 	%fd9, %fd7, %fd8;
	add.s64 	%rd25, %rd14, %rd19;
	ld.global.f64 	%fd10, [%rd25];
	add.f64 	%fd11, %fd9, %fd10;
	add.s64 	%rd26, %rd15, %rd19;
	ld.global.f64 	%fd12, [%rd26];
	fma.rn.f64 	%fd13, %fd12, 0d4000000000000000, %fd11;
	add.s64 	%rd27, %rd16, %rd19;
	ld.global.f64 	%fd14, [%rd27];
	fma.rn.f64 	%fd15, %fd14, 0d4000000000000000, %fd13;
	add.s64 	%rd28, %rd17, %rd19;
	ld.global.f64 	%fd16, [%rd28];
	fma.rn.f64 	%fd17, %fd16, 0d4000000000000000, %fd15;
	mov.f64 	%fd18, 0d3FF0000000000000;
	sub.f64 	%fd19, %fd18, %fd6;
	rcp.rn.f64 	%fd20, %fd19;
	add.s64 	%rd29, %rd18, %rd19;
	mul.f64 	%fd21, %fd20, %fd17;
	st.global.f64 	[%rd29], %fd21;
$L__BB2_2:
	ret;

}
	// .globl	boundary_conditions_outlet
.visible .entry boundary_conditions_outlet(
	.param .u64 .ptr .align 1 boundary_conditions_outlet_param_0,
	.param .u64 .ptr .align 1 boundary_conditions_outlet_param_1,
	.param .u64 .ptr .align 1 boundary_conditions_outlet_param_2,
	.param .u64 .ptr .align 1 boundary_conditions_outlet_param_3,
	.param .u64 .ptr .align 1 boundary_conditions_outlet_param_4,
	.param .u64 .ptr .align 1 boundary_conditions_outlet_param_5,
	.param .u64 .ptr .align 1 boundary_conditions_outlet_param_6,
	.param .u64 .ptr .align 1 boundary_conditions_outlet_param_7,
	.param .u64 .ptr .align 1 boundary_conditions_outlet_param_8,
	.param .u64 .ptr .align 1 boundary_conditions_outlet_param_9,
	.param .u64 .ptr .align 1 boundary_conditions_outlet_param_10,
	.param .u64 .ptr .align 1 boundary_conditions_outlet_param_11,
	.param .u32 boundary_conditions_outlet_param_12,
	.param .u32 boundary_conditions_outlet_param_13,
	.param .u32 boundary_conditions_outlet_param_14
)
{
	.reg .pred 	%p<2>;
	.reg .b32 	%r<10>;
	.reg .b64 	%rd<36>;
	.reg .b64 	%fd<15>;

	ld.param.u64 	%rd2, [boundary_conditions_outlet_param_1];
	ld.param.u64 	%rd4, [boundary_conditions_outlet_param_3];
	ld.param.u64 	%rd5, [boundary_conditions_outlet_param_4];
	ld.param.u64 	%rd8, [boundary_conditions_outlet_param_8];
	ld.param.u32 	%r3, [boundary_conditions_outlet_param_12];
	ld.param.u32 	%r4, [boundary_conditions_outlet_param_13];
	ld.param.u32 	%r2, [boundary_conditions_outlet_param_14];
	mov.u32 	%r5, %tid.x;
	mov.u32 	%r6, %ctaid.x;
	mov.u32 	%r7, %ntid.x;
	mad.lo.s32 	%r8, %r6, %r7, %r5;
	add.s32 	%r1, %r8, %r3;
	setp.ge.s32 	%p1, %r1, %r4;
	@%p1 bra 	$L__BB3_2;
	ld.param.u64 	%rd35, [boundary_conditions_outlet_param_11];
	ld.param.u64 	%rd34, [boundary_conditions_outlet_param_7];
	ld.param.u64 	%rd33, [boundary_conditions_outlet_param_5];
	ld.param.u64 	%rd32, [boundary_conditions_outlet_param_2];
	ld.param.u64 	%rd31, [boundary_conditions_outlet_param_0];
	cvta.to.global.u64 	%rd10, %rd32;
	cvta.to.global.u64 	%rd11, %rd2;
	cvta.to.global.u64 	%rd12, %rd4;
	cvta.to.global.u64 	%rd13, %rd33;
	cvta.to.global.u64 	%rd14, %rd34;
	cvta.to.global.u64 	%rd15, %rd5;
	cvta.to.global.u64 	%rd16, %rd8;
	cvta.to.global.u64 	%rd17, %rd35;
	cvta.to.global.u64 	%rd18, %rd31;
	mul.lo.s32 	%r9, %r2, %r1;
	mul.wide.s32 	%rd19, %r9, 8;
	add.s64 	%rd20, %rd10, %rd19;
	mov.b64 	%rd21, 4607182418800017408;
	st.global.u64 	[%rd20+3192], %rd21;
	add.s64 	%rd22, %rd11, %rd19;
	mov.b64 	%rd23, 0;
	st.global.u64 	[%rd22+3192], %rd23;
	add.s64 	%rd24, %rd12, %rd19;
	ld.global.f64 	%fd1, [%rd24+3192];
	add.s64 	%rd25, %rd13, %rd19;
	ld.global.f64 	%fd2, [%rd25+3192];
	add.f64 	%fd3, %fd1, %fd2;
	add.s64 	%rd26, %rd14, %rd19;
	ld.global.f64 	%fd4, [%rd26+3192];
	add.f64 	%fd5, %fd3, %fd4;
	add.s64 	%rd27, %rd15, %rd19;
	ld.global.f64 	%fd6, [%rd27+3192];
	fma.rn.f64 	%fd7, %fd6, 0d4000000000000000, %fd5;
	add.s64 	%rd28, %rd16, %rd19;
	ld.global.f64 	%fd8, [%rd28+3192];
	fma.rn.f64 	%fd9, %fd8, 0d4000000000000000, %fd7;
	add.s64 	%rd29, %rd17, %rd19;
	ld.global.f64 	%fd10, [%rd29+3192];
	fma.rn.f64 	%fd11, %fd10, 0d4000000000000000, %fd9;
	ld.global.f64 	%fd12, [%rd20+3192];
	rcp.rn.f64 	%fd13, %fd12;
	fma.rn.f64 	%fd14, %fd13, %fd11, 0dBFF0000000000000;
	add.s64 	%rd30, %rd18, %rd19;
	st.global.f64 	[%rd30+3192], %fd14;
$L__BB3_2:
	ret;

}
	// .globl	micro_bound_cond_inlet
.visible .entry micro_bound_cond_inlet(
	.param .u64 .ptr .align 1 micro_bound_cond_inlet_param_0,
	.param .u64 .ptr .align 1 micro_bound_cond_inlet_param_1,
	.param .u64 .ptr .align 1 micro_bound_cond_inlet_param_2,
	.param .u64 .ptr .align 1 micro_bound_cond_inlet_param_3,
	.param .u64 .ptr .align 1 micro_bound_cond_inlet_param_4,
	.param .u64 .ptr .align 1 micro_bound_cond_inlet_param_5,
	.param .u64 .ptr .align 1 micro_bound_cond_inlet_param_6,
	.param .u64 .ptr .align 1 micro_bound_cond_inlet_param_7,
	.param .u64 .ptr .align 1 micro_bound_cond_inlet_param_8,
	.param .u64 .ptr .align 1 micro_bound_cond_inlet_param_9,
	.param .u64 .ptr .align 1 micro_bound_cond_inlet_param_10,
	.param .u64 .ptr .align 1 micro_bound_cond_inlet_param_11,
	.param .u32 micro_bound_cond_inlet_param_12,
	.param .u32 micro_bound_cond_inlet_param_13,
	.param .u32 micro_bound_cond_inlet_param_14
)
{
	.reg .pred 	%p<2>;
	.reg .b32 	%r<10>;
	.reg .b64 	%rd<38>;
	.reg .b64 	%fd<31>;

	ld.param.u64 	%rd2, [micro_bound_cond_inlet_param_1];
	ld.param.u64 	%rd4, [micro_bound_cond_inlet_param_4];
	ld.param.u64 	%rd5, [micro_bound_cond_inlet_param_5];
	ld.param.u64 	%rd6, [micro_bound_cond_inlet_param_6];
	ld.param.u64 	%rd8, [micro_bound_cond_inlet_param_8];
	ld.param.u64 	%rd9, [micro_bound_cond_inlet_param_9];
	ld.param.u64 	%rd10, [micro_bound_cond_inlet_param_10];
	ld.param.u64 	%rd11, [micro_bound_cond_inlet_param_11];
	ld.param.u32 	%r3, [micro_bound_cond_inlet_param_12];
	ld.param.u32 	%r4, [micro_bound_cond_inlet_param_13];
	ld.param.u32 	%r2, [micro_bound_cond_inlet_param_14];
	mov.u32 	%r5, %tid.x;
	mov.u32 	%r6, %ctaid.x;
	mov.u32 	%r7, %ntid.x;
	mad.lo.s32 	%r8, %r6, %r7, %r5;
	add.s32 	%r1, %r8, %r3;
	setp.ge.s32 	%p1, %r1, %r4;
	@%p1 bra 	$L__BB4_2;
	ld.param.u64 	%rd37, [micro_bound_cond_inlet_param_7];
	ld.param.u64 	%rd36, [micro_bound_cond_inlet_param_2];
	ld.param.u64 	%rd35, [micro_bound_cond_inlet_param_0];
	cvta.to.global.u64 	%rd12, %rd6;
	cvta.to.global.u64 	%rd13, %rd35;
	cvta.to.global.u64 	%rd14, %rd36;
	cvta.to.global.u64 	%rd15, %rd4;
	cvta.to.global.u64 	%rd16, %rd10;
	cvta.to.global.u64 	%rd17, %rd37;
	cvta.to.global.u64 	%rd18, %rd5;
	cvta.to.global.u64 	%rd19, %rd2;
	cvta.to.global.u64 	%rd20, %rd8;
	cvta.to.global.u64 	%rd21, %rd9;
	cvta.to.global.u64 	%rd22, %rd11;
	mul.lo.s32 	%r9, %r2, %r1;
	mul.wide.s32 	%rd23, %r9, 8;
	add.s64 	%rd24, %rd12, %rd23;
	ld.global.f64 	%fd1, [%rd24];
	add.s64 	%rd25, %rd13, %rd23;
	ld.global.f64 	%fd2, [%rd25];
	mul.f64 	%fd3, %fd2, 0d3FE5555555555555;
	add.s64 	%rd26, %rd14, %rd23;
	ld.global.f64 	%fd4, [%rd26];
	fma.rn.f64 	%fd5, %fd3, %fd4, %fd1;
	add.s64 	%rd27, %rd15, %rd23;
	st.global.f64 	[%rd27], %fd5;
	add.s64 	%rd28, %rd16, %rd23;
	ld.global.f64 	%fd6, [%rd28];
	add.s64 	%rd29, %rd17, %rd23;
	ld.global.f64 	%fd7, [%rd29];
	add.s64 	%rd30, %rd18, %rd23;
	ld.global.f64 	%fd8, [%rd30];
	sub.f64 	%fd9, %fd7, %fd8;
	fma.rn.f64 	%fd10, %fd9, 0d3FE0000000000000, %fd6;
	ld.global.f64 	%fd11, [%rd26];
	mul.f64 	%fd12, %fd11, 0d3FE0000000000000;
	add.s64 	%rd31, %rd19, %rd23;
	ld.global.f64 	%fd13, [%rd31];
	fma.rn.f64 	%fd14, %fd12, %fd13, %fd10;
	mul.f64 	%fd15, %fd11, 0d3FC5555555555555;
	ld.global.f64 	%fd16, [%rd25];
	fma.rn.f64 	%fd17, %fd15, %fd16, %fd14;
	add.s64 	%rd32, %rd20, %rd23;
	st.global.f64 	[%rd32], %fd17;
	add.s64 	%rd33, %rd21, %rd23;
	ld.global.f64 	%fd18, [%rd33];
	ld.global.f64 	%fd19, [%rd30];
	ld.global.f64 	%fd20, [%rd29];
	sub.f64 	%fd21, %fd19, %fd20;
	fma.rn.f64 	%fd22, %fd21, 0d3FE0000000000000, %fd18;
	ld.global.f64 	%fd23, [%rd26];
	mul.f64 	%fd24, %fd23, 0d3FE0000000000000;
	ld.global.f64 	%fd25, [%rd31];
	mul.f64 	%fd26, %fd24, %fd25;
	sub.f64 	%fd27, %fd22, %fd26;
	mul.f64 	%fd28, %fd23, 0d3FC5555555555555;
	ld.global.f64 	%fd29, [%rd25];
	fma.rn.f64 	%fd30, %fd28, %fd29, %fd27;
	add.s64 	%rd34, %rd22, %rd23;
	st.global.f64 	[%rd34], %fd30;
$L__BB4_2:
	ret;

}
	// .globl	micro_bound_cond_outlet
.visible .entry micro_bound_cond_outlet(
	.param .u64 .ptr .align 1 micro_bound_cond_outlet_param_0,
	.param .u64 .ptr .align 1 micro_bound_cond_outlet_param_1,
	.param .u64 .ptr .align 1 micro_bound_cond_outlet_param_2,
	.param .u64 .ptr .align 1 micro_bound_cond_outlet_param_3,
	.param .u64 .ptr .align 1 micro_bound_cond_outlet_param_4,
	.param .u64 .ptr .align 1 micro_bound_cond_outlet_param_5,
	.param .u64 .ptr .align 1 micro_bound_cond_outlet_param_6,
	.param .u64 .ptr .align 1 micro_bound_cond_outlet_param_7,
	.param .u64 .ptr .align 1 micro_bound_cond_outlet_param_8,
	.param .u64 .ptr .align 1 micro_bound_cond_outlet_param_9,
	.param .u64 .ptr .align 1 micro_bound_cond_outlet_param_10,
	.param .u64 .ptr .align 1 micro_bound_cond_outlet_param_11,
	.param .u32 micro_bound_cond_outlet_param_12,
	.param .u32 micro_bound_cond_outlet_param_13,
	.param .u32 micro_bound_cond_outlet_param_14
)
{
	.reg .pred 	%p<2>;
	.reg .b32 	%r<10>;
	.reg .b64 	%rd<38>;
	.reg .b64 	%fd<33>;

	ld.param.u64 	%rd2, [micro_bound_cond_outlet_param_1];
	ld.param.u64 	%rd4, [micro_bound_cond_outlet_param_4];
	ld.param.u64 	%rd5, [micro_bound_cond_outlet_param_5];
	ld.param.u64 	%rd6, [micro_bound_cond_outlet_param_6];
	ld.param.u64 	%rd8, [micro_bound_cond_outlet_param_8];
	ld.param.u64 	%rd9, [micro_bound_cond_outlet_param_9];
	ld.param.u64 	%rd10, [micro_bound_cond_outlet_param_10];
	ld.param.u64 	%rd11, [micro_bound_cond_outlet_param_11];
	ld.param.u32 	%r3, [micro_bound_cond_outlet_param_12];
	ld.param.u32 	%r4, [micro_bound_cond_outlet_param_13];
	ld.param.u32 	%r2, [micro_bound_cond_outlet_param_14];
	mov.u32 	%r5, %tid.x;
	mov.u32 	%r6, %ctaid.x;
	mov.u32 	%r7, %ntid.x;
	mad.lo.s32 	%r8, %r6, %r7, %r5;
	add.s32 	%r1, %r8, %r3;
	setp.ge.s32 	%p1, %r1, %r4;
	@%p1 bra 	$L__BB5_2;
	ld.param.u64 	%rd37, [micro_bound_cond_outlet_param_7];
	ld.param.u64 	%rd36, [micro_bound_cond_outlet_param_2];
	ld.param.u64 	%rd35, [micro_bound_cond_outlet_param_0];
	cvta.to.global.u64 	%rd12, %rd4;
	cvta.to.global.u64 	%rd13, %rd36;
	cvta.to.global.u64 	%rd14, %rd35;
	cvta.to.global.u64 	%rd15, %rd6;
	cvta.to.global.u64 	%rd16, %rd8;
	cvta.to.global.u64 	%rd17, %rd5;
	cvta.to.global.u64 	%rd18, %rd37;
	cvta.to.global.u64 	%rd19, %rd2;
	cvta.to.global.u64 	%rd20, %rd10;
	cvta.to.global.u64 	%rd21, %rd11;
	cvta.to.global.u64 	%rd22, %rd9;
	mul.lo.s32 	%r9, %r2, %r1;
	mul.wide.s32 	%rd23, %r9, 8;
	add.s64 	%rd24, %rd12, %rd23;
	ld.global.f64 	%fd1, [%rd24+3192];
	add.s64 	%rd25, %rd13, %rd23;
	ld.global.f64 	%fd2, [%rd25+3192];
	mul.f64 	%fd3, %fd2, 0dBFE5555555555555;
	add.s64 	%rd26, %rd14, %rd23;
	ld.global.f64 	%fd4, [%rd26+3192];
	fma.rn.f64 	%fd5, %fd3, %fd4, %fd1;
	add.s64 	%rd27, %rd15, %rd23;
	st.global.f64 	[%rd27+3192], %fd5;
	add.s64 	%rd28, %rd16, %rd23;
	ld.global.f64 	%fd6, [%rd28+3192];
	add.s64 	%rd29, %rd17, %rd23;
	ld.global.f64 	%fd7, [%rd29+3192];
	add.s64 	%rd30, %rd18, %rd23;
	ld.global.f64 	%fd8, [%rd30+3192];
	sub.f64 	%fd9, %fd7, %fd8;
	fma.rn.f64 	%fd10, %fd9, 0d3FE0000000000000, %fd6;
	ld.global.f64 	%fd11, [%rd25+3192];
	mul.f64 	%fd12, %fd11, 0d3FE0000000000000;
	add.s64 	%rd31, %rd19, %rd23;
	ld.global.f64 	%fd13, [%rd31+3192];
	mul.f64 	%fd14, %fd12, %fd13;
	sub.f64 	%fd15, %fd10, %fd14;
	mul.f64 	%fd16, %fd11, 0d3FC5555555555555;
	ld.global.f64 	%fd17, [%rd26+3192];
	mul.f64 	%fd18, %fd16, %fd17;
	sub.f64 	%fd19, %fd15, %fd18;
	add.s64 	%rd32, %rd20, %rd23;
	st.global.f64 	[%rd32+3192], %fd19;
	add.s64 	%rd33, %rd21, %rd23;
	ld.global.f64 	%fd20, [%rd33+3192];
	ld.global.f64 	%fd21, [%rd30+3192];
	ld.global.f64 	%fd22, [%rd29+3192];
	sub.f64 	%fd23, %fd21, %fd22;
	fma.rn.f64 	%fd24, %fd23, 0d3FE0000000000000, %fd20;
	ld.global.f64 	%fd25, [%rd25+3192];
	mul.f64 	%fd26, %fd25, 0d3FE0000000000000;
	ld.global.f64 	%fd27, [%rd31+3192];
	fma.rn.f64 	%fd28, %fd26, %fd27, %fd24;
	mul.f64 	%fd29, %fd25, 0d3FC5555555555555;
	ld.global.f64 	%fd30, [%rd26+3192];
	mul.f64 	%fd31, %fd29, %fd30;
	sub.f64 	%fd32, %fd28, %fd31;
	add.s64 	%rd34, %rd22, %rd23;
	st.global.f64 	[%rd34+3192], %fd32;
$L__BB5_2:
	ret;

}
	// .globl	streamingstep1
.visible .entry streamingstep1(
	.param .u64 .ptr .align 1 streamingstep1_param_0,
	.param .u64 .ptr .align 1 streamingstep1_param_1,
	.param .u64 .ptr .align 1 streamingstep1_param_2,
	.param .u32 streamingstep1_param_3,
	.param .u32 streamingstep1_param_4,
	.param .u32 streamingstep1_param_5,
	.param .u32 streamingstep1_param_6
)
{
	.reg .pred 	%p<12>;
	.reg .b32 	%r<76>;
	.reg .b64 	%rd<43>;
	.reg .b64 	%fd<16>;

	ld.param.u64 	%rd3, [streamingstep1_param_1];
	ld.param.u64 	%rd4, [streamingstep1_param_2];
	ld.param.u32 	%r14, [streamingstep1_param_3];
	ld.param.u32 	%r15, [streamingstep1_param_5];
	ld.param.u32 	%r16, [streamingstep1_param_6];
	cvta.to.global.u64 	%rd1, %rd4;
	cvta.to.global.u64 	%rd2, %rd3;
	mov.u32 	%r17, %tid.x;
	mov.u32 	%r18, %ctaid.x;
	mov.u32 	%r19, %ntid.x;
	mad.lo.s32 	%r1, %r18, %r19, %r17;
	setp.ge.s32 	%p1, %r1, %r16;
	setp.lt.s32 	%p2, %r15, 1;
	or.pred  	%p3, %p1, %p2;
	@%p3 bra 	$L__BB6_12;
	sub.s32 	%r2, %r15, %r14;
	mul.lo.s32 	%r3, %r15, %r1;
	and.b32  	%r4, %r15, 7;
	setp.lt.u32 	%p4, %r15, 8;
	mov.b32 	%r74, 0;
	@%p4 bra 	$L__BB6_4;
	and.b32  	%r74, %r15, 2147483640;
	mov.b32 	%r72, 0;
$L__BB6_3:
	.pragma "nounroll";
	add.s32 	%r22, %r2, %r72;
	rem.s32 	%r23, %r22, %r15;
	add.s32 	%r24, %r23, %r3;
	mul.wide.s32 	%rd5, %r24, 8;
	add.s64 	%rd6, %rd2, %rd5;
	ld.global.f64 	%fd1, [%rd6];
	add.s32 	%r25, %r72, %r3;
	mul.wide.s32 	%rd7, %r25, 8;
	add.s64 	%rd8, %rd1, %rd7;
	st.global.f64 	[%rd8], %fd1;
	add.s32 	%r26, %r22, 1;
	rem.s32 	%r27, %r26, %r15;
	add.s32 	%r28, %r27, %r3;
	mul.wide.s32 	%rd9, %r28, 8;
	add.s64 	%rd10, %rd2, %rd9;
	ld.global.f64 	%fd2, [%rd10];
	st.global.f64 	[%rd8+8], %fd2;
	add.s32 	%r29, %r22, 2;
	rem.s32 	%r30, %r29, %r15;
	add.s32 	%r31, %r30, %r3;
	mul.wide.s32 	%rd11, %r31, 8;
	add.s64 	%rd12, %rd2, %rd11;
	ld.global.f64 	%fd3, [%rd12];
	st.global.f64 	[%rd8+16], %fd3;
	add.s32 	%r32, %r22, 3;
	rem.s32 	%r33, %r32, %r15;
	add.s32 	%r34, %r33, %r3;
	mul.wide.s32 	%rd13, %r34, 8;
	add.s64 	%rd14, %rd2, %rd13;
	ld.global.f64 	%fd4, [%rd14];
	st.global.f64 	[%rd8+24], %fd4;
	add.s32 	%r35, %r22, 4;
	rem.s32 	%r36, %r35, %r15;
	add.s32 	%r37, %r36, %r3;
	mul.wide.s32 	%rd15, %r37, 8;
	add.s64 	%rd16, %rd2, %rd15;
	ld.global.f64 	%fd5, [%rd16];
	st.global.f64 	[%rd8+32], %fd5;
	add.s32 	%r38, %r22, 5;
	rem.s32 	%r39, %r38, %r15;
	add.s32 	%r40, %r39, %r3;
	mul.wide.s32 	%rd17, %r40, 8;
	add.s64 	%rd18, %rd2, %rd17;
	ld.global.f64 	%fd6, [%rd18];
	st.global.f64 	[%rd8+40], %fd6;
	add.s32 	%r41, %r22, 6;
	rem.s32 	%r42, %r41, %r15;
	add.s32 	%r43, %r42, %r3;
	mul.wide.s32 	%rd19, %r43, 8;
	add.s64 	%rd20, %rd2, %rd19;
	ld.global.f64 	%fd7, [%rd20];
	st.global.f64 	[%rd8+48], %fd7;
	add.s32 	%r44, %r22, 7;
	rem.s32 	%r45, %r44, %r15;
	add.s32 	%r46, %r45, %r3;
	mul.wide.s32 	%rd21, %r46, 8;
	add.s64 	%rd22, %rd2, %rd21;
	ld.global.f64 	%fd8, [%rd22];
	st.global.f64 	[%rd8+56], %fd8;
	add.s32 	%r72, %r72, 8;
	setp.ne.s32 	%p5, %r72, %r74;
	@%p5 bra 	$L__BB6_3;
$L__BB6_4:
	setp.eq.s32 	%p6, %r4, 0;
	@%p6 bra 	$L__BB6_12;
	and.b32  	%r9, %r15, 3;
	setp.lt.u32 	%p7, %r4, 4;
	@%p7 bra 	$L__BB6_7;
	add.s32 	%r47, %r2, %r74;
	rem.s32 	%r48, %r47, %r15;
	add.s32 	%r49, %r48, %r3;
	mul.wide.s32 	%rd23, %r49, 8;
	add.s64 	%rd24, %rd2, %rd23;
	ld.global.f64 	%fd9, [%rd24];
	add.s32 	%r50, %r74, %r3;
	mul.wide.s32 	%rd25, %r50, 8;
	add.s64 	%rd26, %rd1, %rd25;
	st.global.f64 	[%rd26], %fd9;
	add.s32 	%r51, %r47, 1;
	rem.s32 	%r52, %r51, %r15;
	add.s32 	%r53, %r52, %r3;
	mul.wide.s32 	%rd27, %r53, 8;
	add.s64 	%rd28, %rd2, %rd27;
	ld.global.f64 	%fd10, [%rd28];
	st.global.f64 	[%rd26+8], %fd10;
	add.s32 	%r54, %r47, 2;
	rem.s32 	%r55, %r54, %r15;
	add.s32 	%r56, %r55, %r3;
	mul.wide.s32 	%rd29, %r56, 8;
	add.s64 	%rd30, %rd2, %rd29;
	ld.global.f64 	%fd11, [%rd30];
	st.global.f64 	[%rd26+16], %fd11;
	add.s32 	%r57, %r47, 3;
	rem.s32 	%r58, %r57, %r15;
	add.s32 	%r59, %r58, %r3;
	mul.wide.s32 	%rd31, %r59, 8;
	add.s64 	%rd32, %rd2, %rd31;
	ld.global.f64 	%fd12, [%rd32];
	st.global.f64 	[%rd26+24], %fd12;
	add.s32 	%r74, %r74, 4;
$L__BB6_7:
	setp.eq.s32 	%p8, %r9, 0;
	@%p8 bra 	$L__BB6_12;
	setp.eq.s32 	%p9, %r9, 1;
	@%p9 bra 	$L__BB6_10;
	add.s32 	%r60, %r2, %r74;
	rem.s32 	%r61, %r60, %r15;
	add.s32 	%r62, %r61, %r3;
	mul.wide.s32 	%rd33, %r62, 8;
	add.s64 	%rd34, %rd2, %rd33;
	ld.global.f64 	%fd13, [%rd34];
	add.s32 	%r63, %r74, %r3;
	mul.wide.s32 	%rd35, %r63, 8;
	add.s64 	%rd36, %rd1, %rd35;
	st.global.f64 	[%rd36], %fd13;
	add.s32 	%r64, %r60, 1;
	rem.s32 	%r65, %r64, %r15;
	add.s32 	%r66, %r65, %r3;
	mul.wide.s32 	%rd37, %r66, 8;
	add.s64 	%rd38, %rd2, %rd37;
	ld.global.f64 	%fd14, [%rd38];
	st.global.f64 	[%rd36+8], %fd14;
	add.s32 	%r74, %r74, 2;
$L__BB6_10:
	and.b32  	%r67, %r15, 1;
	setp.eq.b32 	%p10, %r67, 1;
	not.pred 	%p11, %p10;
	@%p11 bra 	$L__BB6_12;
	add.s32 	%r68, %r2, %r74;
	rem.s32 	%r69, %r68, %r15;
	add.s32 	%r70, %r69, %r3;
	mul.wide.s32 	%rd39, %r70, 8;
	add.s64 	%rd40, %rd2, %rd39;
	ld.global.f64 	%fd15, [%rd40];
	add.s32 	%r71, %r74, %r3;
	mul.wide.s32 	%rd41, %r71, 8;
	add.s64 	%rd42, %rd1, %rd41;
	st.global.f64 	[%rd42], %fd15;
$L__BB6_12:
	ret;

}
	// .globl	streamingstep2
.visible .entry streamingstep2(
	.param .u64 .ptr .align 1 streamingstep2_param_0,
	.param .u64 .ptr .align 1 streamingstep2_param_1,
	.param .u64 .ptr .align 1 streamingstep2_param_2,
	.param .u32 streamingstep2_param_3,
	.param .u32 streamingstep2_param_4,
	.param .u32 streamingstep2_param_5,
	.param .u32 streamingstep2_param_6
)
{
	.reg .pred 	%p<12>;
	.reg .b32 	%r<82>;
	.reg .b64 	%rd<57>;
	.reg .b64 	%fd<16>;

	ld.param.u64 	%rd3, [streamingstep2_param_0];
	ld.param.u64 	%rd4, [streamingstep2_param_2];
	ld.param.u32 	%r20, [streamingstep2_param_4];
	ld.param.u32 	%r21, [streamingstep2_param_5];
	ld.param.u32 	%r22, [streamingstep2_param_6];
	cvta.to.global.u64 	%rd1, %rd3;
	cvta.to.global.u64 	%rd2, %rd4;
	mov.u32 	%r23, %tid.x;
	mov.u32 	%r24, %ctaid.x;
	mov.u32 	%r25, %ntid.x;
	mad.lo.s32 	%r1, %r24, %r25, %r23;
	setp.ge.s32 	%p1, %r1, %r21;
	setp.lt.s32 	%p2, %r22, 1;
	or.pred  	%p3, %p1, %p2;
	@%p3 bra 	$L__BB7_12;
	sub.s32 	%r2, %r22, %r20;
	and.b32  	%r3, %r22, 7;
	setp.lt.u32 	%p4, %r22, 8;
	mov.b32 	%r80, 0;
	@%p4 bra 	$L__BB7_4;
	and.b32  	%r80, %r22, 2147483640;
	neg.s32 	%r78, %r80;
	shl.b32 	%r6, %r21, 3;
	add.s32 	%r76, %r2, 3;
	mul.wide.s32 	%rd11, %r21, 8;
	mov.u32 	%r77, %r1;
$L__BB7_3:
	.pragma "nounroll";
	add.s32 	%r28, %r76, -3;
	rem.s32 	%r29, %r28, %r22;
	mad.lo.s32 	%r30, %r29, %r21, %r1;
	mul.wide.s32 	%rd5, %r30, 8;
	add.s64 	%rd6, %rd2, %rd5;
	ld.global.f64 	%fd1, [%rd6];
	mul.wide.s32 	%rd7, %r77, 8;
	add.s64 	%rd8, %rd1, %rd7;
	st.global.f64 	[%rd8], %fd1;
	add.s32 	%r31, %r76, -2;
	rem.s32 	%r32, %r31, %r22;
	mad.lo.s32 	%r33, %r32, %r21, %r1;
	mul.wide.s32 	%rd9, %r33, 8;
	add.s64 	%rd10, %rd2, %rd9;
	ld.global.f64 	%fd2, [%rd10];
	add.s64 	%rd12, %rd8, %rd11;
	st.global.f64 	[%rd12], %fd2;
	add.s32 	%r34, %r76, -1;
	rem.s32 	%r35, %r34, %r22;
	mad.lo.s32 	%r36, %r35, %r21, %r1;
	mul.wide.s32 	%rd13, %r36, 8;
	add.s64 	%rd14, %rd2, %rd13;
	ld.global.f64 	%fd3, [%rd14];
	add.s64 	%rd15, %rd12, %rd11;
	st.global.f64 	[%rd15], %fd3;
	add.s32 	%r37, %r76, 4;
	rem.s32 	%r38, %r76, %r22;
	mad.lo.s32 	%r39, %r38, %r21, %r1;
	mul.wide.s32 	%rd16, %r39, 8;
	add.s64 	%rd17, %rd2, %rd16;
	ld.global.f64 	%fd4, [%rd17];
	add.s64 	%rd18, %rd15, %rd11;
	st.global.f64 	[%rd18], %fd4;
	add.s32 	%r40, %r76, 1;
	rem.s32 	%r41, %r40, %r22;
	mad.lo.s32 	%r42, %r41, %r21, %r1;
	mul.wide.s32 	%rd19, %r42, 8;
	add.s64 	%rd20, %rd2, %rd19;
	ld.global.f64 	%fd5, [%rd20];
	add.s64 	%rd21, %rd18, %rd11;
	st.global.f64 	[%rd21], %fd5;
	add.s32 	%r43, %r76, 2;
	rem.s32 	%r44, %r43, %r22;
	mad.lo.s32 	%r45, %r44, %r21, %r1;
	mul.wide.s32 	%rd22, %r45, 8;
	add.s64 	%rd23, %rd2, %rd22;
	ld.global.f64 	%fd6, [%rd23];
	add.s64 	%rd24, %rd21, %rd11;
	st.global.f64 	[%rd24], %fd6;
	add.s32 	%r46, %r76, 3;
	rem.s32 	%r47, %r46, %r22;
	mad.lo.s32 	%r48, %r47, %r21, %r1;
	mul.wide.s32 	%rd25, %r48, 8;
	add.s64 	%rd26, %rd2, %rd25;
	ld.global.f64 	%fd7, [%rd26];
	add.s64 	%rd27, %rd24, %rd11;
	st.global.f64 	[%rd27], %fd7;
	rem.s32 	%r49, %r37, %r22;
	mad.lo.s32 	%r50, %r49, %r21, %r1;
	mul.wide.s32 	%rd28, %r50, 8;
	add.s64 	%rd29, %rd2, %rd28;
	ld.global.f64 	%fd8, [%rd29];
	add.s64 	%rd30, %rd27, %rd11;
	st.global.f64 	[%rd30], %fd8;
	add.s32 	%r78, %r78, 8;
	add.s32 	%r77, %r77, %r6;
	add.s32 	%r76, %r76, 8;
	setp.ne.s32 	%p5, %r78, 0;
	@%p5 bra 	$L__BB7_3;
$L__BB7_4:
	setp.eq.s32 	%p6, %r3, 0;
	@%p6 bra 	$L__BB7_12;
	and.b32  	%r15, %r22, 3;
	setp.lt.u32 	%p7, %r3, 4;
	@%p7 bra 	$L__BB7_7;
	add.s32 	%r51, %r2, %r80;
	rem.s32 	%r52, %r51, %r22;
	mad.lo.s32 	%r53, %r52, %r21, %r1;
	mul.wide.s32 	%rd31, %r53, 8;
	add.s64 	%rd32, %rd2, %rd31;
	ld.global.f64 	%fd9, [%rd32];
	mad.lo.s32 	%r54, %r80, %r21, %r1;
	mul.wide.s32 	%rd33, %r54, 8;
	add.s64 	%rd34, %rd1, %rd33;
	st.global.f64 	[%rd34], %fd9;
	add.s32 	%r55, %r51, 1;
	rem.s32 	%r56, %r55, %r22;
	mad.lo.s32 	%r57, %r56, %r21, %r1;
	mul.wide.s32 	%rd35, %r57, 8;
	add.s64 	%rd36, %rd2, %rd35;
	ld.global.f64 	%fd10, [%rd36];
	mul.wide.s32 	%rd37, %r21, 8;
	add.s64 	%rd38, %rd34, %rd37;
	st.global.f64 	[%rd38], %fd10;
	add.s32 	%r58, %r51, 2;
	rem.s32 	%r59, %r58, %r22;
	mad.lo.s32 	%r60, %r59, %r21, %r1;
	mul.wide.s32 	%rd39, %r60, 8;
	add.s64 	%rd40, %rd2, %rd39;
	ld.global.f64 	%fd11, [%rd40];
	add.s64 	%rd41, %rd38, %rd37;
	st.global.f64 	[%rd41], %fd11;
	add.s32 	%r61, %r51, 3;
	rem.s32 	%r62, %r61, %r22;
	mad.lo.s32 	%r63, %r62, %r21, %r1;
	mul.wide.s32 	%rd42, %r63, 8;
	add.s64 	%rd43, %rd2, %rd42;
	ld.global.f64 	%fd12, [%rd43];
	add.s64 	%rd44, %rd41, %rd37;
	st.global.f64 	[%rd44], %fd12;
	add.s32 	%r80, %r80, 4;
$L__BB7_7:
	setp.eq.s32 	%p8, %r15, 0;
	@%p8 bra 	$L__BB7_12;
	setp.eq.s32 	%p9, %r15, 1;
	@%p9 bra 	$L__BB7_10;
	add.s32 	%r64, %r2, %r80;
	rem.s32 	%r65, %r64, %r22;
	mad.lo.s32 	%r66, %r65, %r21, %r1;
	mul.wide.s32 	%rd45, %r66, 8;
	add.s64 	%rd46, %rd2, %rd45;
	ld.global.f64 	%fd13, [%rd46];
	mad.lo.s32 	%r67, %r80, %r21, %r1;
	mul.wide.s32 	%rd47, %r67, 8;
	add.s64 	%rd48, %rd1, %rd47;
	st.global.f64 	[%rd48], %fd13;
	add.s32 	%r68, %r64, 1;
	rem.s32 	%r69, %r68, %r22;
	mad.lo.s32 	%r70, %r69, %r21, %r1;
	mul.wide.s32 	%rd49, %r70, 8;
	add.s64 	%rd50, %rd2, %rd49;
	ld.global.f64 	%fd14, [%rd50];
	mul.wide.s32 	%rd51, %r21, 8;
	add.s64 	%rd52, %rd48, %rd51;
	st.global.f64 	[%rd52], %fd14;
	add.s32 	%r80, %r80, 2;
$L__BB7_10:
	and.b32  	%r71, %r22, 1;
	setp.eq.b32 	%p10, %r71, 1;
	not.pred 	%p11, %p10;
	@%p11 bra 	$L__BB7_12;
	add.s32 	%r72, %r2, %r80;
	rem.s32 	%r73, %r72, %r22;
	mad.lo.s32 	%r74, %r73, %r21, %r1;
	mul.wide.s32 	%rd53, %r74, 8;
	add.s64 	%rd54, %rd2, %rd53;
	ld.global.f64 	%fd15, [%rd54];
	mad.lo.s32 	%r75, %r80, %r21, %r1;
	mul.wide.s32 	%rd55, %r75, 8;
	add.s64 	%rd56, %rd1, %rd55;
	st.global.f64 	[%rd56], %fd15;
$L__BB7_12:
	ret;

}
	// .globl	some_aux_calculations
.visible .entry some_aux_calculations(
	.param .u64 .ptr .align 1 some_aux_calculations_param_0,
	.param .u64 .ptr .align 1 some_aux_calculations_param_1,
	.param .u64 .ptr .align 1 some_aux_calculations_param_2,
	.param .u64 .ptr .align 1 some_aux_calculations_param_3,
	.param .u64 .ptr .align 1 some_aux_calculations_param_4,
	.param .u64 .ptr .align 1 some_aux_calculations_param_5,
	.param .f64 some_aux_calculations_param_6,
	.param .f64 some_aux_calculations_param_7,
	.param .u32 some_aux_calculations_param_8,
	.param .u32 some_aux_calculations_param_9,
	.param .u32 some_aux_calculations_param_10
)
{
	.reg .pred 	%p<2>;
	.reg .b32 	%r<8>;
	.reg .b64 	%rd<23>;
	.reg .b64 	%fd<24>;

	ld.param.u64 	%rd2, [some_aux_calculations_param_1];
	ld.param.u64 	%rd4, [some_aux_calculations_param_3];
	ld.param.u64 	%rd5, [some_aux_calculations_param_4];
	ld.param.f64 	%fd2, [some_aux_calculations_param_7];
	ld.param.u32 	%r2, [some_aux_calculations_param_8];
	ld.param.u32 	%r3, [some_aux_calculations_param_9];
	ld.param.u32 	%r4, [some_aux_calculations_param_10];
	mov.u32 	%r5, %tid.x;
	mov.u32 	%r6, %ctaid.x;
	mov.u32 	%r7, %ntid.x;
	mad.lo.s32 	%r1, %r6, %r7, %r5;
	setp.ge.s32 	%p1, %r1, %r4;
	@%p1 bra 	$L__BB8_2;
	ld.param.f64 	%fd23, [some_aux_calculations_param_6];
	ld.param.u64 	%rd22, [some_aux_calculations_param_5];
	ld.param.u64 	%rd21, [some_aux_calculations_param_2];
	ld.param.u64 	%rd20, [some_aux_calculations_param_0];
	cvta.to.global.u64 	%rd7, %rd5;
	cvta.to.global.u64 	%rd8, %rd22;
	cvta.to.global.u64 	%rd9, %rd4;
	cvta.to.global.u64 	%rd10, %rd2;
	cvta.to.global.u64 	%rd11, %rd20;
	cvta.to.global.u64 	%rd12, %rd21;
	cvt.rn.f64.s32 	%fd3, %r2;
	mul.wide.s32 	%rd13, %r1, 8;
	add.s64 	%rd14, %rd7, %rd13;
	ld.global.f64 	%fd4, [%rd14];
	cvt.rn.f64.s32 	%fd5, %r3;
	add.s64 	%rd15, %rd8, %rd13;
	ld.global.f64 	%fd6, [%rd15];
	mul.f64 	%fd7, %fd6, %fd5;
	fma.rn.f64 	%fd8, %fd4, %fd3, %fd7;
	mul.f64 	%fd9, %fd8, 0d4008000000000000;
	add.s64 	%rd16, %rd9, %rd13;
	ld.global.f64 	%fd10, [%rd16];
	mul.f64 	%fd11, %fd23, %fd10;
	add.f64 	%fd12, %fd9, 0d3FF0000000000000;
	mul.f64 	%fd13, %fd9, 0d3FE0000000000000;
	fma.rn.f64 	%fd14, %fd9, %fd13, %fd12;
	mul.f64 	%fd15, %fd6, %fd6;
	fma.rn.f64 	%fd16, %fd4, %fd4, %fd15;
	fma.rn.f64 	%fd17, %fd16, 0dBFF8000000000000, %fd14;
	mul.f64 	%fd18, %fd11, %fd17;
	add.s64 	%rd17, %rd10, %rd13;
	st.global.f64 	[%rd17], %fd18;
	add.s64 	%rd18, %rd11, %rd13;
	ld.global.f64 	%fd19, [%rd18];
	sub.f64 	%fd20, %fd19, %fd18;
	mul.f64 	%fd21, %fd2, %fd20;
	sub.f64 	%fd22, %fd19, %fd21;
	add.s64 	%rd19, %rd12, %rd13;
	st.global.f64 	[%rd19], %fd22;
$L__BB8_2:
	ret;

}
	// .globl	bounce
.visible .entry bounce(
	.param .u64 .ptr .align 1 bounce_param_0,
	.param .u64 .ptr .align 1 bounce_param_1,
	.param .u64 .ptr .align 1 bounce_param_2,
	.param .u32 bounce_param_3
)
{
	.reg .pred 	%p<3>;
	.reg .b32 	%r<6>;
	.reg .b64 	%rd<12>;
	.reg .b64 	%fd<3>;

	ld.param.u64 	%rd1, [bounce_param_0];
	ld.param.u64 	%rd2, [bounce_param_1];
	ld.param.u64 	%rd3, [bounce_param_2];
	ld.param.u32 	%r2, [bounce_param_3];
	mov.u32 	%r3, %tid.x;
	mov.u32 	%r4, %ctaid.x;
	mov.u32 	%r5, %ntid.x;
	mad.lo.s32 	%r1, %r4, %r5, %r3;
	setp.ge.s32 	%p1, %r1, %r2;
	@%p1 bra 	$L__BB9_3;
	cvta.to.global.u64 	%rd4, %rd3;
	mul.wide.s32 	%rd5, %r1, 8;
	add.s64 	%rd6, %rd4, %rd5;
	ld.global.f64 	%fd1, [%rd6];
	setp.leu.f64 	%p2, %fd1, 0d3FE0000000000000;
	@%p2 bra 	$L__BB9_3;
	cvta.to.global.u64 	%rd7, %rd1;
	add.s64 	%rd9, %rd7, %rd5;
	ld.global.f64 	%fd2, [%rd9];
	cvta.to.global.u64 	%rd10, %rd2;
	add.s64 	%rd11, %rd10, %rd5;
	st.global.f64 	[%rd11], %fd2;
$L__BB9_3:
	ret;

}
	// .globl	copykernel
.visible .entry copykernel(
	.param .u64 .ptr .align 1 copykernel_param_0,
	.param .u64 .ptr .align 1 copykernel_param_1,
	.param .u64 .ptr .align 1 copykernel_param_2,
	.param .u32 copykernel_param_3
)
{
	.reg .pred 	%p<2>;
	.reg .b32 	%r<9>;
	.reg .b32 	%f<11>;
	.reg .b64 	%rd<12>;
	.reg .b64 	%fd<3>;

	ld.param.u64 	%rd1, [copykernel_param_0];
	ld.param.u64 	%rd2, [copykernel_param_1];
	ld.param.u64 	%rd3, [copykernel_param_2];
	ld.param.u32 	%r2, [copykernel_param_3];
	mov.u32 	%r3, %tid.x;
	mov.u32 	%r4, %ctaid.x;
	mov.u32 	%r5, %ntid.x;
	mad.lo.s32 	%r1, %r4, %r5, %r3;
	setp.ge.s32 	%p1, %r1, %r2;
	@%p1 bra 	$L__BB10_2;
	cvta.to.global.u64 	%rd4, %rd2;
	cvta.to.global.u64 	%rd5, %rd3;
	cvta.to.global.u64 	%rd6, %rd1;
	mul.wide.s32 	%rd7, %r1, 8;
	add.s64 	%rd8, %rd4, %rd7;
	ld.global.f64 	%fd1, [%rd8];
	cvt.rn.f32.f64 	%f1, %fd1;
	add.s64 	%rd9, %rd5, %rd7;
	ld.global.f64 	%fd2, [%rd9];
	cvt.rn.f32.f64 	%f2, %fd2;
	mul.f32 	%f3, %f2, %f2;
	fma.rn.f32 	%f4, %f1, %f1, %f3;
	sqrt.rn.f32 	%f5, %f4;
	mul.f32 	%f6, %f5, 0f41200000;
	mul.f32 	%f7, %f6, %f6;
	shl.b32 	%r6, %r1, 2;
	mul.wide.s32 	%rd10, %r6, 4;
	add.s64 	%rd11, %rd6, %rd10;
	st.global.f32 	[%rd11], %f7;
	mov.b32 	%r7, 0;
	st.global.u32 	[%rd11+4], %r7;
	mov.f32 	%f8, 0f3F800000;
	sub.f32 	%f9, %f8, %f6;
	mul.f32 	%f10, %f9, %f9;
	st.global.f32 	[%rd11+8], %f10;
	mov.b32 	%r8, 1065353216;
	st.global.u32 	[%rd11+12], %r8;
$L__BB10_2:
	ret;

}


// ===== COMPILED SASS (sm_100) =====

	.target	sm_100

	.elftype	@"ET_EXEC"


//--------------------- .note.nv.tkinfo           --------------------------
	.section	.note.nv.tkinfo,"",@"SHT_NOTE"
	.sectionflags	@"SHF_NOTE_NV_TKINFO"
	.tkinfo
        /*0018*/ 	.word	0x00000002
        /*0030*/ 	.string	""
        /*0030*/ 	.string	"ptxas"
        /*0030*/ 	.string	"Cuda compilation tools, release 13.0, V13.0.88"
        /*0030*/ 	.string	"Build cuda_13.0.r13.0/compiler.36424714_0"
        /*0030*/ 	.string	"-arch sm_100 -m 64 "



//--------------------- .note.nv.cuinfo           --------------------------
	.section	.note.nv.cuinfo,"",@"SHT_NOTE"
	.sectionflags	@"SHF_NOTE_NV_CUINFO"
        /*0018*/ 	.short	0x0002
        /*001a*/ 	.short	0x0064
        /*001c*/ 	.short	0x0082
	.zero		2


//--------------------- .nv.info                  --------------------------
	.section	.nv.info,"",@"SHT_CUDA_INFO"
	.align	4


	//----- nvinfo : EIATTR_REGCOUNT
	.align		4
        /*0000*/ 	.byte	0x04, 0x2f
        /*0002*/ 	.short	(.L_1 - .L_0)
	.align		4
.L_0:
        /*0004*/ 	.word	index@(compute_rho)
        /*0008*/ 	.word	0x00000012


	//----- nvinfo : EIATTR_FRAME_SIZE
	.align		4
.L_1:
        /*000c*/ 	.byte	0x04, 0x11
        /*000e*/ 	.short	(.L_3 - .L_2)
	.align		4
.L_2:
        /*0010*/ 	.word	index@(compute_rho)
        /*0014*/ 	.word	0x00000000


	//----- nvinfo : EIATTR_REGCOUNT
	.align		4
.L_3:
        /*0018*/ 	.byte	0x04, 0x2f
        /*001a*/ 	.short	(.L_5 - .L_4)
	.align		4
.L_4:
        /*001c*/ 	.word	index@(compute_new_ux_uy)
        /*0020*/ 	.word	0x0000001d


	//----- nvinfo : EIATTR_FRAME_SIZE
	.align		4
.L_5:
        /*0024*/ 	.byte	0x04, 0x11
        /*0026*/ 	.short	(.L_7 - .L_6)
	.align		4
.L_6:
        /*0028*/ 	.word	index@($__internal_3_$__cuda_sm20_div_rn_f64_full)
        /*002c*/ 	.word	0x00000000


	//----- nvinfo : EIATTR_FRAME_SIZE
	.align		4
.L_7:
        /*0030*/ 	.byte	0x04, 0x11
        /*0032*/ 	.short	(.L_9 - .L_8)
	.align		4
.L_8:
        /*0034*/ 	.word	index@(compute_new_ux_uy)
        /*0038*/ 	.word	0x00000000


	//----- nvinfo : EIATTR_REGCOUNT
	.align		4
.L_9:
        /*003c*/ 	.byte	0x04, 0x2f
        /*003e*/ 	.short	(.L_11 - .L_10)
	.align		4
.L_10:
        /*0040*/ 	.word	index@(boundary_conditions_inlet)
        /*0044*/ 	.word	0x0000001a


	//----- nvinfo : EIATTR_FRAME_SIZE
	.align		4
.L_11:
        /*0048*/ 	.byte	0x04, 0x11
        /*004a*/ 	.short	(.L_13 - .L_12)
	.align		4
.L_12:
        /*004c*/ 	.word	index@($__internal_2_$__cuda_sm20_dblrcp_rn_slowpath_v3)
        /*0050*/ 	.word	0x00000000


	//----- nvinfo : EIATTR_FRAME_SIZE
	.align		4
.L_13:
        /*0054*/ 	.byte	0x04, 0x11
        /*0056*/ 	.short	(.L_15 - .L_14)
	.align		4
.L_14:
        /*0058*/ 	.word	index@(boundary_conditions_inlet)
        /*005c*/ 	.word	0x00000000


	//----- nvinfo : EIATTR_REGCOUNT
	.align		4
.L_15:
        /*0060*/ 	.byte	0x04, 0x2f
        /*0062*/ 	.short	(.L_17 - .L_16)
	.align		4
.L_16:
        /*0064*/ 	.word	index@(boundary_conditions_outlet)
        /*0068*/ 	.word	0x0000001a


	//----- nvinfo : EIATTR_FRAME_SIZE
	.align		4
.L_17:
        /*006c*/ 	.byte	0x04, 0x11
        /*006e*/ 	.short	(.L_19 - .L_18)
	.align		4
.L_18:
        /*0070*/ 	.word	index@($__internal_1_$__cuda_sm20_dblrcp_rn_slowpath_v3)
        /*0074*/ 	.word	0x00000000


	//----- nvinfo : EIATTR_FRAME_SIZE
	.align		4
.L_19:
        /*0078*/ 	.byte	0x04, 0x11
        /*007a*/ 	.short	(.L_21 - .L_20)
	.align		4
.L_20:
        /*007c*/ 	.word	index@(boundary_conditions_outlet)
        /*0080*/ 	.word	0x00000000


	//----- nvinfo : EIATTR_REGCOUNT
	.align		4
.L_21:
        /*0084*/ 	.byte	0x04, 0x2f
        /*0086*/ 	.short	(.L_23 - .L_22)
	.align		4
.L_22:
        /*0088*/ 	.word	index@(micro_bound_cond_inlet)
        /*008c*/ 	.word	0x0000001e


	//----- nvinfo : EIATTR_FRAME_SIZE
	.align		4
.L_23:
        /*0090*/ 	.byte	0x04, 0x11
        /*0092*/ 	.short	(.L_25 - .L_24)
	.align		4
.L_24:
        /*0094*/ 	.word	index@(micro_bound_cond_inlet)
        /*0098*/ 	.word	0x00000000


	//----- nvinfo : EIATTR_REGCOUNT
	.align		4
.L_25:
        /*009c*/ 	.byte	0x04, 0x2f
        /*009e*/ 	.short	(.L_27 - .L_26)
	.align		4
.L_26:
        /*00a0*/ 	.word	index@(micro_bound_cond_outlet)
        /*00a4*/ 	.word	0x0000001e


	//----- nvinfo : EIATTR_FRAME_SIZE
	.align		4
.L_27:
        /*00a8*/ 	.byte	0x04, 0x11
        /*00aa*/ 	.short	(.L_29 - .L_28)
	.align		4
.L_28:
        /*00ac*/ 	.word	index@(micro_bound_cond_outlet)
        /*00b0*/ 	.word	0x00000000


	//----- nvinfo : EIATTR_REGCOUNT
	.align		4
.L_29:
        /*00b4*/ 	.byte	0x04, 0x2f
        /*00b6*/ 	.short	(.L_31 - .L_30)
	.align		4
.L_30:
        /*00b8*/ 	.word	index@(streamingstep1)
        /*00bc*/ 	.word	0x0000001b


	//----- nvinfo : EIATTR_FRAME_SIZE
	.align		4
.L_31:
        /*00c0*/ 	.byte	0x04, 0x11
        /*00c2*/ 	.short	(.L_33 - .L_32)
	.align		4
.L_32:
        /*00c4*/ 	.word	index@(streamingstep1)
        /*00c8*/ 	.word	0x00000000


	//----- nvinfo : EIATTR_REGCOUNT
	.align		4
.L_33:
        /*00cc*/ 	.byte	0x04, 0x2f
        /*00ce*/ 	.short	(.L_35 - .L_34)
	.align		4
.L_34:
        /*00d0*/ 	.word	index@(streamingstep2)
        /*00d4*/ 	.word	0x0000001f


	//----- nvinfo : EIATTR_FRAME_SIZE
	.align		4
.L_35:
        /*00d8*/ 	.byte	0x04, 0x11
        /*00da*/ 	.short	(.L_37 - .L_36)
	.align		4
.L_36:
        /*00dc*/ 	.word	index@(streamingstep2)
        /*00e0*/ 	.word	0x00000000


	//----- nvinfo : EIATTR_REGCOUNT
	.align		4
.L_37:
        /*00e4*/ 	.byte	0x04, 0x2f
        /*00e6*/ 	.short	(.L_39 - .L_38)
	.align		4
.L_38:
        /*00e8*/ 	.word	index@(some_aux_calculations)
        /*00ec*/ 	.word	0x00000014


	//----- nvinfo : EIATTR_FRAME_SIZE
	.align		4
.L_39:
        /*00f0*/ 	.byte	0x04, 0x11
        /*00f2*/ 	.short	(.L_41 - .L_40)
	.align		4
.L_40:
        /*00f4*/ 	.word	index@(some_aux_calculations)
        /*00f8*/ 	.word	0x00000000


	//----- nvinfo : EIATTR_REGCOUNT
	.align		4
.L_41:
        /*00fc*/ 	.byte	0x04, 0x2f
        /*00fe*/ 	.short	(.L_43 - .L_42)
	.align		4
.L_42:
        /*0100*/ 	.word	index@(bounce)
        /*0104*/ 	.word	0x0000000a


	//----- nvinfo : EIATTR_FRAME_SIZE
	.align		4
.L_43:
        /*0108*/ 	.byte	0x04, 0x11
        /*010a*/ 	.short	(.L_45 - .L_44)
	.align		4
.L_44:
        /*010c*/ 	.word	index@(bounce)
        /*0110*/ 	.word	0x00000000


	//----- nvinfo : EIATTR_REGCOUNT
	.align		4
.L_45:
        /*0114*/ 	.byte	0x04, 0x2f
        /*0116*/ 	.short	(.L_47 - .L_46)
	.align		4
.L_46:
        /*0118*/ 	.word	index@(copykernel)
        /*011c*/ 	.word	0x0000000c


	//----- nvinfo : EIATTR_FRAME_SIZE
	.align		4
.L_47:
        /*0120*/ 	.byte	0x04, 0x11
        /*0122*/ 	.short	(.L_49 - .L_48)
	.align		4
.L_48:
        /*0124*/ 	.word	index@($__internal_0_$__cuda_sm20_sqrt_rn_f32_slowpath)
        /*0128*/ 	.word	0x00000000


	//----- nvinfo : EIATTR_FRAME_SIZE
	.align		4
.L_49:
        /*012c*/ 	.byte	0x04, 0x11
        /*012e*/ 	.short	(.L_51 - .L_50)
	.align		4
.L_50:
        /*0130*/ 	.word	index@(copykernel)
        /*0134*/ 	.word	0x00000000


	//----- nvinfo : EIATTR_MIN_STACK_SIZE
	.align		4
.L_51:
        /*0138*/ 	.byte	0x04, 0x12
        /*013a*/ 	.short	(.L_53 - .L_52)
	.align		4
.L_52:
        /*013c*/ 	.word	index@(copykernel)
        /*0140*/ 	.word	0x00000000


	//----- nvinfo : EIATTR_MIN_STACK_SIZE
	.align		4
.L_53:
        /*0144*/ 	.byte	0x04, 0x12
        /*0146*/ 	.short	(.L_55 - .L_54)
	.align		4
.L_54:
        /*0148*/ 	.word	index@(bounce)
        /*014c*/ 	.word	0x00000000


	//----- nvinfo : EIATTR_MIN_STACK_SIZE
	.align		4
.L_55:
        /*0150*/ 	.byte	0x04, 0x12
        /*0152*/ 	.short	(.L_57 - .L_56)
	.align		4
.L_56:
        /*0154*/ 	.word	index@(some_aux_calculations)
        /*0158*/ 	.word	0x00000000


	//----- nvinfo : EIATTR_MIN_STACK_SIZE
	.align		4
.L_57:
        /*015c*/ 	.byte	0x04, 0x12
        /*015e*/ 	.short	(.L_59 - .L_58)
	.align		4
.L_58:
        /*0160*/ 	.word	index@(streamingstep2)
        /*0164*/ 	.word	0x00000000


	//----- nvinfo : EIATTR_MIN_STACK_SIZE
	.align		4
.L_59:
        /*0168*/ 	.byte	0x04, 0x12
        /*016a*/ 	.short	(.L_61 - .L_60)
	.align		4
.L_60:
        /*016c*/ 	.word	index@(streamingstep1)
        /*0170*/ 	.word	0x00000000


	//----- nvinfo : EIATTR_MIN_STACK_SIZE
	.align		4
.L_61:
        /*0174*/ 	.byte	0x04, 0x12
        /*0176*/ 	.short	(.L_63 - .L_62)
	.align		4
.L_62:
        /*0178*/ 	.word	index@(micro_bound_cond_outlet)
        /*017c*/ 	.word	0x00000000


	//----- nvinfo : EIATTR_MIN_STACK_SIZE
	.align		4
.L_63:
        /*0180*/ 	.byte	0x04, 0x12
        /*0182*/ 	.short	(.L_65 - .L_64)
	.align		4
.L_64:
        /*0184*/ 	.word	index@(micro_bound_cond_inlet)
        /*0188*/ 	.word	0x00000000


	//----- nvinfo : EIATTR_MIN_STACK_SIZE
	.align		4
.L_65:
        /*018c*/ 	.byte	0x04, 0x12
        /*018e*/ 	.short	(.L_67 - .L_66)
	.align		4
.L_66:
        /*0190*/ 	.word	index@(boundary_conditions_outlet)
        /*0194*/ 	.word	0x00000000


	//----- nvinfo : EIATTR_MIN_STACK_SIZE
	.align		4
.L_67:
        /*0198*/ 	.byte	0x04, 0x12
        /*019a*/ 	.short	(.L_69 - .L_68)
	.align		4
.L_68:
        /*019c*/ 	.word	index@(boundary_conditions_inlet)
        /*01a0*/ 	.word	0x00000000


	//----- nvinfo : EIATTR_MIN_STACK_SIZE
	.align		4
.L_69:
        /*01a4*/ 	.byte	0x04, 0x12
        /*01a6*/ 	.short	(.L_71 - .L_70)
	.align		4
.L_70:
        /*01a8*/ 	.word	index@(compute_new_ux_uy)
        /*01ac*/ 	.word	0x00000000


	//----- nvinfo : EIATTR_MIN_STACK_SIZE
	.align		4
.L_71:
        /*01b0*/ 	.byte	0x04, 0x12
        /*01b2*/ 	.short	(.L_73 - .L_72)
	.align		4
.L_72:
        /*01b4*/ 	.word	index@(compute_rho)
        /*01b8*/ 	.word	0x00000000
.L_73:


//--------------------- .nv.compat                --------------------------
	.section	.nv.compat,"",@"SHT_CUDA_COMPAT_INFO"
	.align	4
        /*0000*/ 	.byte	0x02, 0x09, 0x00, 0x00, 0x02, 0x02, 0x01, 0x00, 0x02, 0x05, 0x05, 0x00, 0x03, 0x07, 0x01, 0x01
        /*0010*/ 	.byte	0x02, 0x03, 0x00, 0x00, 0x02, 0x06, 0x01, 0x00, 0x04, 0x0b, 0x08, 0x00, 0x01, 0x00, 0x00, 0x00
        /*0020*/ 	.byte	0x00, 0x00, 0x00, 0x00


//--------------------- .nv.info.copykernel       --------------------------
	.section	.nv.info.copykernel,"",@"SHT_CUDA_INFO"
	.sectionflags	@""
	.align	4


	//----- nvinfo : EIATTR_CUDA_API_VERSION
	.align		4
        /*0000*/ 	.byte	0x04, 0x37
        /*0002*/ 	.short	(.L_75 - .L_74)
.L_74:
        /*0004*/ 	.word	0x00000082


	//----- nvinfo : EIATTR_KPARAM_INFO
	.align		4
.L_75:
        /*0008*/ 	.byte	0x04, 0x17
        /*000a*/ 	.short	(.L_77 - .L_76)
.L_76:
        /*000c*/ 	.word	0x00000000
        /*0010*/ 	.short	0x0003
        /*0012*/ 	.short	0x0018
        /*0014*/ 	.byte	0x00, 0xf0, 0x11, 0x00


	//----- nvinfo : EIATTR_KPARAM_INFO
	.align		4
.L_77:
        /*0018*/ 	.byte	0x04, 0x17
        /*001a*/ 	.short	(.L_79 - .L_78)
.L_78:
        /*001c*/ 	.word	0x00000000
        /*0020*/ 	.short	0x0002
        /*0022*/ 	.short	0x0010
        /*0024*/ 	.byte	0x00, 0xf5, 0x21, 0x00


	//----- nvinfo : EIATTR_KPARAM_INFO
	.align		4
.L_79:
        /*0028*/ 	.byte	0x04, 0x17
        /*002a*/ 	.short	(.L_81 - .L_80)
.L_80:
        /*002c*/ 	.word	0x00000000
        /*0030*/ 	.short	0x0001
        /*0032*/ 	.short	0x0008
        /*0034*/ 	.byte	0x00, 0xf5, 0x21, 0x00


	//----- nvinfo : EIATTR_KPARAM_INFO
	.align		4
.L_81:
        /*0038*/ 	.byte	0x04, 0x17
        /*003a*/ 	.short	(.L_83 - .L_82)
.L_82:
        /*003c*/ 	.word	0x00000000
        /*0040*/ 	.short	0x0000
        /*0042*/ 	.short	0x0000
        /*0044*/ 	.byte	0x00, 0xf5, 0x21, 0x00


	//----- nvinfo : EIATTR_SPARSE_MMA_MASK
	.align		4
.L_83:
        /*0048*/ 	.byte	0x03, 0x50
        /*004a*/ 	.short	0x0000


	//----- nvinfo : EIATTR_MAXREG_COUNT
	.align		4
        /*004c*/ 	.byte	0x03, 0x1b
        /*004e*/ 	.short	0x00ff


	//----- nvinfo : EIATTR_MERCURY_ISA_VERSION
	.align		4
        /*0050*/ 	.byte	0x03, 0x5f
        /*0052*/ 	.short	0x0101


	//----- nvinfo : EIATTR_VRC_CTA_INIT_COUNT
	.align		4
        /*0054*/ 	.byte	0x02, 0x4a
	.zero		1
	.zero		1


	//----- nvinfo : EIATTR_EXIT_INSTR_OFFSETS
	.align		4
        /*0058*/ 	.byte	0x04, 0x1c
        /*005a*/ 	.short	(.L_85 - .L_84)


	//   ....[0]....
.L_84:
        /*005c*/ 	.word	0x00000070


	//   ....[1]....
        /*0060*/ 	.word	0x000002d0


	//----- nvinfo : EIATTR_CRS_STACK_SIZE
	.align		4
.L_85:
        /*0064*/ 	.byte	0x04, 0x1e
        /*0066*/ 	.short	(.L_87 - .L_86)
.L_86:
        /*0068*/ 	.word	0x00000000


	//----- nvinfo : EIATTR_CBANK_PARAM_SIZE
	.align		4
.L_87:
        /*006c*/ 	.byte	0x03, 0x19
        /*006e*/ 	.short	0x001c


	//----- nvinfo : EIATTR_PARAM_CBANK
	.align		4
        /*0070*/ 	.byte	0x04, 0x0a
        /*0072*/ 	.short	(.L_89 - .L_88)
	.align		4
.L_88:
        /*0074*/ 	.word	index@(.nv.constant0.copykernel)
        /*0078*/ 	.short	0x0380
        /*007a*/ 	.short	0x001c


	//----- nvinfo : EIATTR_SW_WAR
	.align		4
.L_89:
        /*007c*/ 	.byte	0x04, 0x36
        /*007e*/ 	.short	(.L_91 - .L_90)
.L_90:
        /*0080*/ 	.word	0x00000008
.L_91:


//--------------------- .nv.info.bounce           --------------------------
	.section	.nv.info.bounce,"",@"SHT_CUDA_INFO"
	.sectionflags	@""
	.align	4


	//----- nvinfo : EIATTR_CUDA_API_VERSION
	.align		4
        /*0000*/ 	.byte	0x04, 0x37
        /*0002*/ 	.short	(.L_93 - .L_92)
.L_92:
        /*0004*/ 	.word	0x00000082


	//----- nvinfo : EIATTR_KPARAM_INFO
	.align		4
.L_93:
        /*0008*/ 	.byte	0x04, 0x17
        /*000a*/ 	.short	(.L_95 - .L_94)
.L_94:
        /*000c*/ 	.word	0x00000000
        /*0010*/ 	.short	0x0003
        /*0012*/ 	.short	0x0018
        /*0014*/ 	.byte	0x00, 0xf0, 0x11, 0x00


	//----- nvinfo : EIATTR_KPARAM_INFO
	.align		4
.L_95:
        /*0018*/ 	.byte	0x04, 0x17
        /*001a*/ 	.short	(.L_97 - .L_96)
.L_96:
        /*001c*/ 	.word	0x00000000
        /*0020*/ 	.short	0x0002
        /*0022*/ 	.short	0x0010
        /*0024*/ 	.byte	0x00, 0xf5, 0x21, 0x00


	//----- nvinfo : EIATTR_KPARAM_INFO
	.align		4
.L_97:
        /*0028*/ 	.byte	0x04, 0x17
        /*002a*/ 	.short	(.L_99 - .L_98)
.L_98:
        /*002c*/ 	.word	0x00000000
        /*0030*/ 	.short	0x0001
        /*0032*/ 	.short	0x0008
        /*0034*/ 	.byte	0x00, 0xf5, 0x21, 0x00


	//----- nvinfo : EIATTR_KPARAM_INFO
	.align		4
.L_99:
        /*0038*/ 	.byte	0x04, 0x17
        /*003a*/ 	.short	(.L_101 - .L_100)
.L_100:
        /*003c*/ 	.word	0x00000000
        /*0040*/ 	.short	0x0000
        /*0042*/ 	.short	0x0000
        /*0044*/ 	.byte	0x00, 0xf5, 0x21, 0x00


	//----- nvinfo : EIATTR_SPARSE_MMA_MASK
	.align		4
.L_101:
        /*0048*/ 	.byte	0x03, 0x50
        /*004a*/ 	.short	0x0000


	//----- nvinfo : EIATTR_MAXREG_COUNT
	.align		4
        /*004c*/ 	.byte	0x03, 0x1b
        /*004e*/ 	.short	0x00ff


	//----- nvinfo : EIATTR_MERCURY_ISA_VERSION
	.align		4
        /*0050*/ 	.byte	0x03, 0x5f
        /*0052*/ 	.short	0x0101


	//----- nvinfo : EIATTR_VRC_CTA_INIT_COUNT
	.align		4
        /*0054*/ 	.byte	0x02, 0x4a
	.zero		1
	.zero		1


	//----- nvinfo : EIATTR_EXIT_INSTR_OFFSETS
	.align		4
        /*0058*/ 	.byte	0x04, 0x1c
        /*005a*/ 	.short	(.L_103 - .L_102)


	//   ....[0]....
.L_102:
        /*005c*/ 	.word	0x00000070


	//   ....[1]....
        /*0060*/ 	.word	0x000000d0


	//   ....[2]....
        /*0064*/ 	.word	0x00000140


	//----- nvinfo : EIATTR_CBANK_PARAM_SIZE
	.align		4
.L_103:
        /*0068*/ 	.byte	0x03, 0x19
        /*006a*/ 	.short	0x001c


	//----- nvinfo : EIATTR_PARAM_CBANK
	.align		4
        /*006c*/ 	.byte	0x04, 0x0a
        /*006e*/ 	.short	(.L_105 - .L_104)
	.align		4
.L_104:
        /*0070*/ 	.word	index@(.nv.constant0.bounce)
        /*0074*/ 	.short	0x0380
        /*0076*/ 	.short	0x001c


	//----- nvinfo : EIATTR_SW_WAR
	.align		4
.L_105:
        /*0078*/ 	.byte	0x04, 0x36
        /*007a*/ 	.short	(.L_107 - .L_106)
.L_106:
        /*007c*/ 	.word	0x00000008
.L_107:


//--------------------- .nv.info.some_aux_calculations --------------------------
	.section	.nv.info.some_aux_calculations,"",@"SHT_CUDA_INFO"
	.sectionflags	@""
	.align	4


	//----- nvinfo : EIATTR_CUDA_API_VERSION
	.align		4
        /*0000*/ 	.byte	0x04, 0x37
        /*0002*/ 	.short	(.L_109 - .L_108)
.L_108:
        /*0004*/ 	.word	0x00000082


	//----- nvinfo : EIATTR_KPARAM_INFO
	.align		4
.L_109:
        /*0008*/ 	.byte	0x04, 0x17
        /*000a*/ 	.short	(.L_111 - .L_110)
.L_110:
        /*000c*/ 	.word	0x00000000
        /*0010*/ 	.short	0x000a
        /*0012*/ 	.short	0x0048
        /*0014*/ 	.byte	0x00, 0xf0, 0x11, 0x00


	//----- nvinfo : EIATTR_KPARAM_INFO
	.align		4
.L_111:
        /*0018*/ 	.byte	0x04, 0x17
        /*001a*/ 	.short	(.L_113 - .L_112)
.L_112:
        /*001c*/ 	.word	0x00000000
        /*0020*/ 	.short	0x0009
        /*0022*/ 	.short	0x0044
        /*0024*/ 	.byte	0x00, 0xf0, 0x11, 0x00


	//----- nvinfo : EIATTR_KPARAM_INFO
	.align		4
.L_113:
        /*0028*/ 	.byte	0x04, 0x17
        /*002a*/ 	.short	(.L_115 - .L_114)
.L_114:
        /*002c*/ 	.word	0x00000000
        /*0030*/ 	.short	0x0008
        /*0032*/ 	.short	0x0040
        /*0034*/ 	.byte	0x00, 0xf0, 0x11, 0x00


	//----- nvinfo : EIATTR_KPARAM_INFO
	.align		4
.L_115:
        /*0038*/ 	.byte	0x04, 0x17
        /*003a*/ 	.short	(.L_117 - .L_116)
.L_116:
        /*003c*/ 	.word	0x00000000
        /*0040*/ 	.short	0x0007
        /*0042*/ 	.short	0x0038
        /*0044*/ 	.byte	0x00, 0xf0, 0x21, 0x00


	//----- nvinfo : EIATTR_KPARAM_INFO
	.align		4
.L_117:
        /*0048*/ 	.byte	0x04, 0x17
        /*004a*/ 	.short	(.L_119 - .L_118)
.L_118:
        /*004c*/ 	.word	0x00000000
        /*0050*/ 	.short	0x0006
        /*0052*/ 	.short	0x0030
        /*0054*/ 	.byte	0x00, 0xf0, 0x21, 0x00


	//----- nvinfo : EIATTR_KPARAM_INFO
	.align		4
.L_119:
        /*0058*/ 	.byte	0x04, 0x17
        /*005a*/ 	.short	(.L_121 - .L_120)
.L_120:
        /*005c*/ 	.word	0x00000000
        /*0060*/ 	.short	0x0005
        /*0062*/ 	.short	0x0028
        /*0064*/ 	.byte	0x00, 0xf5, 0x21, 0x00


	//----- nvinfo : EIATTR_KPARAM_INFO
	.align		4
.L_121:
        /*0068*/ 	.byte	0x04, 0x17
        /*006a*/ 	.short	(.L_123 - .L_122)
.L_122:
        /*006c*/ 	.word	0x00000000
        /*0070*/ 	.short	0x0004
        /*0072*/ 	.short	0x0020
        /*0074*/ 	.byte	0x00, 0xf5, 0x21, 0x00


	//----- nvinfo : EIATTR_KPARAM_INFO
	.align		4
.L_123:
        /*0078*/ 	.byte	0x04, 0x17
        /*007a*/ 	.short	(.L_125 - .L_124)
.L_124:
        /*007c*/ 	.word	0x00000000
        /*0080*/ 	.short	0x0003
        /*0082*/ 	.short	0x0018
        /*0084*/ 	.byte	0x00, 0xf5, 0x21, 0x00


	//----- nvinfo : EIATTR_KPARAM_INFO
	.align		4
.L_125:
        /*0088*/ 	.byte	0x04, 0x17
        /*008a*/ 	.short	(.L_127 - .L_126)
.L_126:
        /*008c*/ 	.word	0x00000000
        /*0090*/ 	.short	0x0002
        /*0092*/ 	.short	0x0010
        /*0094*/ 	.byte	0x00, 0xf5, 0x21, 0x00


	//----- nvinfo : EIATTR_KPARAM_INFO
	.align		4
.L_127:
        /*0098*/ 	.byte	0x04, 0x17
        /*009a*/ 	.short	(.L_129 - .L_128)
.L_128:
        /*009c*/ 	.word	0x00000000
        /*00a0*/ 	.short	0x0001
        /*00a2*/ 	.short	0x0008
        /*00a4*/ 	.byte	0x00, 0xf5, 0x21, 0x00


	//----- nvinfo : EIATTR_KPARAM_INFO
	.align		4
.L_129:
        /*00a8*/ 	.byte	0x04, 0x17
        /*00aa*/ 	.short	(.L_131 - .L_130)
.L_130:
        /*00ac*/ 	.word	0x00000000
        /*00b0*/ 	.short	0x0000
        /*00b2*/ 	.short	0x0000
        /*00b4*/ 	.byte	0x00, 0xf5, 0x21, 0x00


	//----- nvinfo : EIATTR_SPARSE_MMA_MASK
	.align		4
.L_131:
        /*00b8*/ 	.byte	0x03, 0x50
        /*00ba*/ 	.short	0x0000


	//----- nvinfo : EIATTR_MAXREG_COUNT
	.align		4
        /*00bc*/ 	.byte	0x03, 0x1b
        /*00be*/ 	.short	0x00ff


	//----- nvinfo : EIATTR_MERCURY_ISA_VERSION
	.align		4
        /*00c0*/ 	.byte	0x03, 0x5f
        /*00c2*/ 	.short	0x0101


	//----- nvinfo : EIATTR_VRC_CTA_INIT_COUNT
	.align		4
        /*00c4*/ 	.byte	0x02, 0x4a
	.zero		1
	.zero		1


	//----- nvinfo : EIATTR_EXIT_INSTR_OFFSETS
	.align		4
        /*00c8*/ 	.byte	0x04, 0x1c
        /*00ca*/ 	.short	(.L_133 - .L_132)


	//   ....[0]....
.L_132:
        /*00cc*/ 	.word	0x00000070


	//   ....[1]....
        /*00d0*/ 	.word	0x000002c0


	//----- nvinfo : EIATTR_CBANK_PARAM_SIZE
	.align		4
.L_133:
        /*00d4*/ 	.byte	0x03, 0x19
        /*00d6*/ 	.short	0x004c


	//----- nvinfo : EIATTR_PARAM_CBANK
	.align		4
        /*00d8*/ 	.byte	0x04, 0x0a
        /*00da*/ 	.short	(.L_135 - .L_134)
	.align		4
.L_134:
        /*00dc*/ 	.word	index@(.nv.constant0.some_aux_calculations)
        /*00e0*/ 	.short	0x0380
        /*00e2*/ 	.short	0x004c


	//----- nvinfo : EIATTR_SW_WAR
	.align		4
.L_135:
        /*00e4*/ 	.byte	0x04, 0x36
        /*00e6*/ 	.short	(.L_137 - .L_136)
.L_136:
        /*00e8*/ 	.word	0x00000008
.L_137:


//--------------------- .nv.info.streamingstep2   --------------------------
	.section	.nv.info.streamingstep2,"",@"SHT_CUDA_INFO"
	.sectionflags	@""
	.align	4


	//----- nvinfo : EIATTR_CUDA_API_VERSION
	.align		4
        /*0000*/ 	.byte	0x04, 0x37
        /*0002*/ 	.short	(.L_139 - .L_138)
.L_138:
        /*0004*/ 	.word	0x00000082


	//----- nvinfo : EIATTR_KPARAM_INFO
	.align		4
.L_139:
        /*0008*/ 	.byte	0x04, 0x17
        /*000a*/ 	.short	(.L_141 - .L_140)
.L_140:
        /*000c*/ 	.word	0x00000000
        /*0010*/ 	.short	0x0006
        /*0012*/ 	.short	0x0024
        /*0014*/ 	.byte	0x00, 0xf0, 0x11, 0x00


	//----- nvinfo : EIATTR_KPARAM_INFO
	.align		4
.L_141:
        /*0018*/ 	.byte	0x04, 0x17
        /*001a*/ 	.short	(.L_143 - .L_142)
.L_142:
        /*001c*/ 	.word	0x00000000
        /*0020*/ 	.short	0x0005
        /*0022*/ 	.short	0x0020
        /*0024*/ 	.byte	0x00, 0xf0, 0x11, 0x00


	//----- nvinfo : EIATTR_KPARAM_INFO
	.align		4
.L_143:
        /*0028*/ 	.byte	0x04, 0x17
        /*002a*/ 	.short	(.L_145 - .L_144)
.L_144:
        /*002c*/ 	.word	0x00000000
        /*0030*/ 	.short	0x0004
        /*0032*/ 	.short	0x001c
        /*0034*/ 	.byte	0x00, 0xf0, 0x11, 0x00


	//----- nvinfo : EIATTR_KPARAM_INFO
	.align		4
.L_145:
        /*0038*/ 	.byte	0x04, 0x17
        /*003a*/ 	.short	(.L_147 - .L_146)
.L_146:
        /*003c*/ 	.word	0x00000000
        /*0040*/ 	.short	0x0003
        /*0042*/ 	.short	0x0018
        /*0044*/ 	.byte	0x00, 0xf0, 0x11, 0x00


	//----- nvinfo : EIATTR_KPARAM_INFO
	.align		4
.L_147:
        /*0048*/ 	.byte	0x04, 0x17
        /*004a*/ 	.short	(.L_149 - .L_148)
.L_148:
        /*004c*/ 	.word	0x00000000
        /*0050*/ 	.short	0x0002
        /*0052*/ 	.short	0x0010
        /*0054*/ 	.byte	0x00, 0xf5, 0x21, 0x00


	//----- nvinfo : EIATTR_KPARAM_INFO
	.align		4
.L_149:
        /*0058*/ 	.byte	0x04, 0x17
        /*005a*/ 	.short	(.L_151 - .L_150)
.L_150:
        /*005c*/ 	.word	0x00000000
        /*0060*/ 	.short	0x0001
        /*0062*/ 	.short	0x0008
        /*0064*/ 	.byte	0x00, 0xf5, 0x21, 0x00


	//----- nvinfo : EIATTR_KPARAM_INFO
	.align		4
.L_151:
        /*0068*/ 	.byte	0x04, 0x17
        /*006a*/ 	.short	(.L_153 - .L_152)
.L_152:
        /*006c*/ 	.word	0x00000000
        /*0070*/ 	.short	0x0000
        /*0072*/ 	.short	0x0000
        /*0074*/ 	.byte	0x00, 0xf5, 0x21, 0x00


	//----- nvinfo : EIATTR_SPARSE_MMA_MASK
	.align		4
.L_153:
        /*0078*/ 	.byte	0x03, 0x50
        /*007a*/ 	.short	0x0000


	//----- nvinfo : EIATTR_MAXREG_COUNT
	.align		4
        /*007c*/ 	.byte	0x03, 0x1b
        /*007e*/ 	.short	0x00ff


	//----- nvinfo : EIATTR_MERCURY_ISA_VERSION
	.align		4
        /*0080*/ 	.byte	0x03, 0x5f
        /*0082*/ 	.short	0x0101


	//----- nvinfo : EIATTR_VRC_CTA_INIT_COUNT
	.align		4
        /*0084*/ 	.byte	0x02, 0x4a
	.zero		1
	.zero		1


	//----- nvinfo : EIATTR_EXIT_INSTR_OFFSETS
	.align		4
        /*0088*/ 	.byte	0x04, 0x1c
        /*008a*/ 	.short	(.L_155 - .L_154)


	//   ....[0]....
.L_154:
        /*008c*/ 	.word	0x000000a0


	//   ....[1]....
        /*0090*/ 	.word	0x00000be0


	//   ....[2]....
        /*0094*/ 	.word	0x00001160


	//   ....[3]....
        /*0098*/ 	.word	0x000014d0


	//   ....[4]....
        /*009c*/ 	.word	0x000016c0


	//----- nvinfo : EIATTR_CBANK_PARAM_SIZE
	.align		4
.L_155:
        /*00a0*/ 	.byte	0x03, 0x19
        /*00a2*/ 	.short	0x0028


	//----- nvinfo : EIATTR_PARAM_CBANK
	.align		4
        /*00a4*/ 	.byte	0x04, 0x0a
        /*00a6*/ 	.short	(.L_157 - .L_156)
	.align		4
.L_156:
        /*00a8*/ 	.word	index@(.nv.constant0.streamingstep2)
        /*00ac*/ 	.short	0x0380
        /*00ae*/ 	.short	0x0028


	//----- nvinfo : EIATTR_SW_WAR
	.align		4
.L_157:
        /*00b0*/ 	.byte	0x04, 0x36
        /*00b2*/ 	.short	(.L_159 - .L_158)
.L_158:
        /*00b4*/ 	.word	0x00000008
.L_159:


//--------------------- .nv.info.streamingstep1   --------------------------
	.section	.nv.info.streamingstep1,"",@"SHT_CUDA_INFO"
	.sectionflags	@""
	.align	4


	//----- nvinfo : EIATTR_CUDA_API_VERSION
	.align		4
        /*0000*/ 	.byte	0x04, 0x37
        /*0002*/ 	.short	(.L_161 - .L_160)
.L_160:
        /*0004*/ 	.word	0x00000082


	//----- nvinfo : EIATTR_KPARAM_INFO
	.align		4
.L_161:
        /*0008*/ 	.byte	0x04, 0x17
        /*000a*/ 	.short	(.L_163 - .L_162)
.L_162:
        /*000c*/ 	.word	0x00000000
        /*0010*/ 	.short	0x0006
        /*0012*/ 	.short	0x0024
        /*0014*/ 	.byte	0x00, 0xf0, 0x11, 0x00


	//----- nvinfo : EIATTR_KPARAM_INFO
	.align		4
.L_163:
        /*0018*/ 	.byte	0x04, 0x17
        /*001a*/ 	.short	(.L_165 - .L_164)
.L_164:
        /*001c*/ 	.word	0x00000000
        /*0020*/ 	.short	0x0005
        /*0022*/ 	.short	0x0020
        /*0024*/ 	.byte	0x00, 0xf0, 0x11, 0x00


	//----- nvinfo : EIATTR_KPARAM_INFO
	.align		4
.L_165:
        /*0028*/ 	.byte	0x04, 0x17
        /*002a*/ 	.short	(.L_167 - .L_166)
.L_166:
        /*002c*/ 	.word	0x00000000
        /*0030*/ 	.short	0x0004
        /*0032*/ 	.short	0x001c
        /*0034*/ 	.byte	0x00, 0xf0, 0x11, 0x00


	//----- nvinfo : EIATTR_KPARAM_INFO
	.align		4
.L_167:
        /*0038*/ 	.byte	0x04, 0x17
        /*003a*/ 	.short	(.L_169 - .L_168)
.L_168:
        /*003c*/ 	.word	0x00000000
        /*0040*/ 	.short	0x0003
        /*0042*/ 	.short	0x0018
        /*0044*/ 	.byte	0x00, 0xf0, 0x11, 0x00


	//----- nvinfo : EIATTR_KPARAM_INFO
	.align		4
.L_169:
        /*0048*/ 	.byte	0x04, 0x17
        /*004a*/ 	.short	(.L_171 - .L_170)
.L_170:
        /*004c*/ 	.word	0x00000000
        /*0050*/ 	.short	0x0002
        /*0052*/ 	.short	0x0010
        /*0054*/ 	.byte	0x00, 0xf5, 0x21, 0x00


	//----- nvinfo : EIATTR_KPARAM_INFO
	.align		4
.L_171:
        /*0058*/ 	.byte	0x04, 0x17
        /*005a*/ 	.short	(.L_173 - .L_172)
.L_172:
        /*005c*/ 	.word	0x00000000
        /*0060*/ 	.short	0x0001
        /*0062*/ 	.short	0x0008
        /*0064*/ 	.byte	0x00, 0xf5, 0x21, 0x00


	//----- nvinfo : EIATTR_KPARAM_INFO
	.align		4
.L_173:
        /*0068*/ 	.byte	0x04, 0x17
        /*006a*/ 	.short	(.L_175 - .L_174)
.L_174:
        /*006c*/ 	.word	0x00000000
        /*0070*/ 	.short	0x0000
        /*0072*/ 	.short	0x0000
        /*0074*/ 	.byte	0x00, 0xf5, 0x21, 0x00


	//----- nvinfo : EIATTR_SPARSE_MMA_MASK
	.align		4
.L_175:
        /*0078*/ 	.byte	0x03, 0x50
        /*007a*/ 	.short	0x0000


	//----- nvinfo : EIATTR_MAXREG_COUNT
	.align		4
        /*007c*/ 	.byte	0x03, 0x1b
        /*007e*/ 	.short	0x00ff


	//----- nvinfo : EIATTR_MERCURY_ISA_VERSION
	.align		4
        /*0080*/ 	.byte	0x03, 0x5f
        /*0082*/ 	.short	0x0101


	//----- nvinfo : EIATTR_VRC_CTA_INIT_COUNT
	.align		4
        /*0084*/ 	.byte	0x02, 0x4a
	.zero		1
	.zero		1


	//----- nvinfo : EIATTR_EXIT_INSTR_OFFSETS
	.align		4
        /*0088*/ 	.byte	0x04, 0x1c
        /*008a*/ 	.short	(.L_177 - .L_176)


	//   ....[0]....
.L_176:
        /*008c*/ 	.word	0x00000090


	//   ....[1]....
        /*0090*/ 	.word	0x00000b30


	//   ....[2]....
        /*0094*/ 	.word	0x00001080


	//   ....[3]....
        /*0098*/ 	.word	0x000013e0


	//   ....[4]....
        /*009c*/ 	.word	0x000015e0


	//----- nvinfo : EIATTR_CBANK_PARAM_SIZE
	.align		4
.L_177:
        /*00a0*/ 	.byte	0x03, 0x19
        /*00a2*/ 	.short	0x0028


	//----- nvinfo : EIATTR_PARAM_CBANK
	.align		4
        /*00a4*/ 	.byte	0x04, 0x0a
        /*00a6*/ 	.short	(.L_179 - .L_178)
	.align		4
.L_178:
        /*00a8*/ 	.word	index@(.nv.constant0.streamingstep1)
        /*00ac*/ 	.short	0x0380
        /*00ae*/ 	.short	0x0028


	//----- nvinfo : EIATTR_SW_WAR
	.align		4
.L_179:
        /*00b0*/ 	.byte	0x04, 0x36
        /*00b2*/ 	.short	(.L_181 - .L_180)
.L_180:
        /*00b4*/ 	.word	0x00000008
.L_181:


//--------------------- .nv.info.micro_bound_cond_outlet --------------------------
	.section	.nv.info.micro_bound_cond_outlet,"",@"SHT_CUDA_INFO"
	.sectionflags	@""
	.align	4


	//----- nvinfo : EIATTR_CUDA_API_VERSION
	.align		4
        /*0000*/ 	.byte	0x04, 0x37
        /*0002*/ 	.short	(.L_183 - .L_182)
.L_182:
        /*0004*/ 	.word	0x00000082


	//----- nvinfo : EIATTR_KPARAM_INFO
	.align		4
.L_183:
        /*0008*/ 	.byte	0x04, 0x17
        /*000a*/ 	.short	(.L_185 - .L_184)
.L_184:
        /*000c*/ 	.word	0x00000000
        /*0010*/ 	.short	0x000e
        /*0012*/ 	.short	0x0068
        /*0014*/ 	.byte	0x00, 0xf0, 0x11, 0x00


	//----- nvinfo : EIATTR_KPARAM_INFO
	.align		4
.L_185:
        /*0018*/ 	.byte	0x04, 0x17
        /*001a*/ 	.short	(.L_187 - .L_186)
.L_186:
        /*001c*/ 	.word	0x00000000
        /*0020*/ 	.short	0x000d
        /*0022*/ 	.short	0x0064
        /*0024*/ 	.byte	0x00, 0xf0, 0x11, 0x00


	//----- nvinfo : EIATTR_KPARAM_INFO
	.align		4
.L_187:
        /*0028*/ 	.byte	0x04, 0x17
        /*002a*/ 	.short	(.L_189 - .L_188)
.L_188:
        /*002c*/ 	.word	0x00000000
        /*0030*/ 	.short	0x000c
        /*0032*/ 	.short	0x0060
        /*0034*/ 	.byte	0x00, 0xf0, 0x11, 0x00


	//----- nvinfo : EIATTR_KPARAM_INFO
	.align		4
.L_189:
        /*0038*/ 	.byte	0x04, 0x17
        /*003a*/ 	.short	(.L_191 - .L_190)
.L_190:
        /*003c*/ 	.word	0x00000000
        /*0040*/ 	.short	0x000b
        /*0042*/ 	.short	0x0058
        /*0044*/ 	.byte	0x00, 0xf5, 0x21, 0x00


	//----- nvinfo : EIATTR_KPARAM_INFO
	.align		4
.L_191:
        /*0048*/ 	.byte	0x04, 0x17
        /*004a*/ 	.short	(.L_193 - .L_192)
.L_192:
        /*004c*/ 	.word	0x00000000
        /*0050*/ 	.short	0x000a
        /*0052*/ 	.short	0x0050
        /*0054*/ 	.byte	0x00, 0xf5, 0x21, 0x00


	//----- nvinfo : EIATTR_KPARAM_INFO
	.align		4
.L_193:
        /*0058*/ 	.byte	0x04, 0x17
        /*005a*/ 	.short	(.L_195 - .L_194)
.L_194:
        /*005c*/ 	.word	0x00000000
        /*0060*/ 	.short	0x0009
        /*0062*/ 	.short	0x0048
        /*0064*/ 	.byte	0x00, 0xf5, 0x21, 0x00


	//----- nvinfo : EIATTR_KPARAM_INFO
	.align		4
.L_195:
        /*0068*/ 	.byte	0x04, 0x17
        /*006a*/ 	.short	(.L_197 - .L_196)
.L_196:
        /*006c*/ 	.word	0x00000000
        /*0070*/ 	.short	0x0008
        /*0072*/ 	.short	0x0040
        /*0074*/ 	.byte	0x00, 0xf5, 0x21, 0x00


	//----- nvinfo : EIATTR_KPARAM_INFO
	.align		4
.L_197:
        /*0078*/ 	.byte	0x04, 0x17
        /*007a*/ 	.short	(.L_199 - .L_198)
.L_198:
        /*007c*/ 	.word	0x00000000
        /*0080*/ 	.short	0x0007
        /*0082*/ 	.short	0x0038
        /*0084*/ 	.byte	0x00, 0xf5, 0x21, 0x00


	//----- nvinfo : EIATTR_KPARAM_INFO
	.align		4
.L_199:
        /*0088*/ 	.byte	0x04, 0x17
        /*008a*/ 	.short	(.L_201 - .L_200)
.L_200:
        /*008c*/ 	.word	0x00000000
        /*0090*/ 	.short	0x0006
        /*0092*/ 	.short	0x0030
        /*0094*/ 	.byte	0x00, 0xf5, 0x21, 0x00


	//----- nvinfo : EIATTR_KPARAM_INFO
	.align		4
.L_201:
        /*0098*/ 	.byte	0x04, 0x17
        /*009a*/ 	.short	(.L_203 - .L_202)
.L_202:
        /*009c*/ 	.word	0x00000000
        /*00a0*/ 	.short	0x0005
        /*00a2*/ 	.short	0x0028
        /*00a4*/ 	.byte	0x00, 0xf5, 0x21, 0x00


	//----- nvinfo : EIATTR_KPARAM_INFO
	.align		4
.L_203:
        /*00a8*/ 	.byte	0x04, 0x17
        /*00aa*/ 	.short	(.L_205 - .L_204)
.L_204:
        /*00ac*/ 	.word	0x00000000
        /*00b0*/ 	.short	0x0004
        /*00b2*/ 	.short	0x0020
        /*00b4*/ 	.byte	0x00, 0xf5, 0x21, 0x00


	//----- nvinfo : EIATTR_KPARAM_INFO
	.align		4
.L_205:
        /*00b8*/ 	.byte	0x04, 0x17
        /*00ba*/ 	.short	(.L_207 - .L_206)
.L_206:
        /*00bc*/ 	.word	0x00000000
        /*00c0*/ 	.short	0x0003
        /*00c2*/ 	.short	0x0018
        /*00c4*/ 	.byte	0x00, 0xf5, 0x21, 0x00


	//----- nvinfo : EIATTR_KPARAM_INFO
	.align		4
.L_207:
        /*00c8*/ 	.byte	0x04, 0x17
        /*00ca*/ 	.short	(.L_209 - .L_208)
.L_208:
        /*00cc*/ 	.word	0x00000000
        /*00d0*/ 	.short	0x0002
        /*00d2*/ 	.short	0x0010
        /*00d4*/ 	.byte	0x00, 0xf5, 0x21, 0x00


	//----- nvinfo : EIATTR_KPARAM_INFO
	.align		4
.L_209:
        /*00d8*/ 	.byte	0x04, 0x17
        /*00da*/ 	.short	(.L_211 - .L_210)
.L_210:
        /*00dc*/ 	.word	0x00000000
        /*00e0*/ 	.short	0x0001
        /*00e2*/ 	.short	0x0008
        /*00e4*/ 	.byte	0x00, 0xf5, 0x21, 0x00


	//----- nvinfo : EIATTR_KPARAM_INFO
	.align		4
.L_211:
        /*00e8*/ 	.byte	0x04, 0x17
        /*00ea*/ 	.short	(.L_213 - .L_212)
.L_212:
        /*00ec*/ 	.word	0x00000000
        /*00f0*/ 	.short	0x0000
        /*00f2*/ 	.short	0x0000
        /*00f4*/ 	.byte	0x00, 0xf5, 0x21, 0x00


	//----- nvinfo : EIATTR_SPARSE_MMA_MASK
	.align		4
.L_213:
        /*00f8*/ 	.byte	0x03, 0x50
        /*00fa*/ 	.short	0x0000


	//----- nvinfo : EIATTR_MAXREG_COUNT
	.align		4
        /*00fc*/ 	.byte	0x03, 0x1b
        /*00fe*/ 	.short	0x00ff


	//----- nvinfo : EIATTR_MERCURY_ISA_VERSION
	.align		4
        /*0100*/ 	.byte	0x03, 0x5f
        /*0102*/ 	.short	0x0101


	//----- nvinfo : EIATTR_VRC_CTA_INIT_COUNT
	.align		4
        /*0104*/ 	.byte	0x02, 0x4a
	.zero		1
	.zero		1


	//----- nvinfo : EIATTR_EXIT_INSTR_OFFSETS
	.align		4
        /*0108*/ 	.byte	0x04, 0x1c
        /*010a*/ 	.short	(.L_215 - .L_214)


	//   ....[0]....
.L_214:
        /*010c*/ 	.word	0x00000080


	//   ....[1]....
        /*0110*/ 	.word	0x00000450


	//----- nvinfo : EIATTR_CBANK_PARAM_SIZE
	.align		4
.L_215:
        /*0114*/ 	.byte	0x03, 0x19
        /*0116*/ 	.short	0x006c


	//----- nvinfo : EIATTR_PARAM_CBANK
	.align		4
        /*0118*/ 	.byte	0x04, 0x0a
        /*011a*/ 	.short	(.L_217 - .L_216)
	.align		4
.L_216:
        /*011c*/ 	.word	index@(.nv.constant0.micro_bound_cond_outlet)
        /*0120*/ 	.short	0x0380
        /*0122*/ 	.short	0x006c


	//----- nvinfo : EIATTR_SW_WAR
	.align		4
.L_217:
        /*0124*/ 	.byte	0x04, 0x36
        /*0126*/ 	.short	(.L_219 - .L_218)
.L_218:
        /*0128*/ 	.word	0x00000008
.L_219:


//--------------------- .nv.info.micro_bound_cond_inlet --------------------------
	.section	.nv.info.micro_bound_cond_inlet,"",@"SHT_CUDA_INFO"
	.sectionflags	@""
	.align	4


	//----- nvinfo : EIATTR_CUDA_API_VERSION
	.align		4
        /*0000*/ 	.byte	0x04, 0x37
        /*0002*/ 	.short	(.L_221 - .L_220)
.L_220:
        /*0004*/ 	.word	0x00000082


	//----- nvinfo : EIATTR_KPARAM_INFO
	.align		4
.L_221:
        /*0008*/ 	.byte	0x04, 0x17
        /*000a*/ 	.short	(.L_223 - .L_222)
.L_222:
        /*000c*/ 	.word	0x00000000
        /*0010*/ 	.short	0x000e
        /*0012*/ 	.short	0x0068
        /*0014*/ 	.byte	0x00, 0xf0, 0x11, 0x00


	//----- nvinfo : EIATTR_KPARAM_INFO
	.align		4
.L_223:
        /*0018*/ 	.byte	0x04, 0x17
        /*001a*/ 	.short	(.L_225 - .L_224)
.L_224:
        /*001c*/ 	.word	0x00000000
        /*0020*/ 	.short	0x000d
        /*0022*/ 	.short	0x0064
        /*0024*/ 	.byte	0x00, 0xf0, 0x11, 0x00


	//----- nvinfo : EIATTR_KPARAM_INFO
	.align		4
.L_225:
        /*0028*/ 	.byte	0x04, 0x17
        /*002a*/ 	.short	(.L_227 - .L_226)
.L_226:
        /*002c*/ 	.word	0x00000000
        /*0030*/ 	.short	0x000c
        /*0032*/ 	.short	0x0060
        /*0034*/ 	.byte	0x00, 0xf0, 0x11, 0x00


	//----- nvinfo : EIATTR_KPARAM_INFO
	.align		4
.L_227:
        /*0038*/ 	.byte	0x04, 0x17
        /*003a*/ 	.short	(.L_229 - .L_228)
.L_228:
        /*003c*/ 	.word	0x00000000
        /*0040*/ 	.short	0x000b
        /*0042*/ 	.short	0x0058
        /*0044*/ 	.byte	0x00, 0xf5, 0x21, 0x00


	//----- nvinfo : EIATTR_KPARAM_INFO
	.align		4
.L_229:
        /*0048*/ 	.byte	0x04, 0x17
        /*004a*/ 	.short	(.L_231 - .L_230)
.L_230:
        /*004c*/ 	.word	0x00000000
        /*0050*/ 	.short	0x000a
        /*0052*/ 	.short	0x0050
        /*0054*/ 	.byte	0x00, 0xf5, 0x21, 0x00


	//----- nvinfo : EIATTR_KPARAM_INFO
	.align		4
.L_231:
        /*0058*/ 	.byte	0x04, 0x17
        /*005a*/ 	.short	(.L_233 - .L_232)
.L_232:
        /*005c*/ 	.word	0x00000000
        /*0060*/ 	.short	0x0009
        /*0062*/ 	.short	0x0048
        /*0064*/ 	.byte	0x00, 0xf5, 0x21, 0x00


	//----- nvinfo : EIATTR_KPARAM_INFO
	.align		4
.L_233:
        /*0068*/ 	.byte	0x04, 0x17
        /*006a*/ 	.short	(.L_235 - .L_234)
.L_234:
        /*006c*/ 	.word	0x00000000
        /*0070*/ 	.short	0x0008
        /*0072*/ 	.short	0x0040
        /*0074*/ 	.byte	0x00, 0xf5, 0x21, 0x00


	//----- nvinfo : EIATTR_KPARAM_INFO
	.align		4
.L_235:
        /*0078*/ 	.byte	0x04, 0x17
        /*007a*/ 	.short	(.L_237 - .L_236)
.L_236:
        /*007c*/ 	.word	0x00000000
        /*0080*/ 	.short	0x0007
        /*0082*/ 	.short	0x0038
        /*0084*/ 	.byte	0x00, 0xf5, 0x21, 0x00


	//----- nvinfo : EIATTR_KPARAM_INFO
	.align		4
.L_237:
        /*0088*/ 	.byte	0x04, 0x17
        /*008a*/ 	.short	(.L_239 - .L_238)
.L_238:
        /*008c*/ 	.word	0x00000000
        /*0090*/ 	.short	0x0006
        /*0092*/ 	.short	0x0030
        /*0094*/ 	.byte	0x00, 0xf5, 0x21, 0x00


	//----- nvinfo : EIATTR_KPARAM_INFO
	.align		4
.L_239:
        /*0098*/ 	.byte	0x04, 0x17
        /*009a*/ 	.short	(.L_241 - .L_240)
.L_240:
        /*009c*/ 	.word	0x00000000
        /*00a0*/ 	.short	0x0005
        /*00a2*/ 	.short	0x0028
        /*00a4*/ 	.byte	0x00, 0xf5, 0x21, 0x00


	//----- nvinfo : EIATTR_KPARAM_INFO
	.align		4
.L_241:
        /*00a8*/ 	.byte	0x04, 0x17
        /*00aa*/ 	.short	(.L_243 - .L_242)
.L_242:
        /*00ac*/ 	.word	0x00000000
        /*00b0*/ 	.short	0x0004
        /*00b2*/ 	.short	0x0020
        /*00b4*/ 	.byte	0x00, 0xf5, 0x21, 0x00


	//----- nvinfo : EIATTR_KPARAM_INFO
	.align		4
.L_243:
        /*00b8*/ 	.byte	0x04, 0x17
        /*00ba*/ 	.short	(.L_245 - .L_244)
.L_244:
        /*00bc*/ 	.word	0x00000000
        /*00c0*/ 	.short	0x0003
        /*00c2*/ 	.short	0x0018
        /*00c4*/ 	.byte	0x00, 0xf5, 0x21, 0x00


	//----- nvinfo : EIATTR_KPARAM_INFO
	.align		4
.L_245:
        /*00c8*/ 	.byte	0x04, 0x17
        /*00ca*/ 	.short	(.L_247 - .L_246)
.L_246:
        /*00cc*/ 	.word	0x00000000
        /*00d0*/ 	.short	0x0002
        /*00d2*/ 	.short	0x0010
        /*00d4*/ 	.byte	0x00, 0xf5, 0x21, 0x00


	//----- nvinfo : EIATTR_KPARAM_INFO
	.align		4
.L_247:
        /*00d8*/ 	.byte	0x04, 0x17
        /*00da*/ 	.short	(.L_249 - .L_248)
.L_248:
        /*00dc*/ 	.word	0x00000000
        /*00e0*/ 	.short	0x0001
        /*00e2*/ 	.short	0x0008
        /*00e4*/ 	.byte	0x00, 0xf5, 0x21, 0x00


	//----- nvinfo : EIATTR_KPARAM_INFO
	.align		4
.L_249:
        /*00e8*/ 	.byte	0x04, 0x17
        /*00ea*/ 	.short	(.L_251 - .L_250)
.L_250:
        /*00ec*/ 	.word	0x00000000
        /*00f0*/ 	.short	0x0000
        /*00f2*/ 	.short	0x0000
        /*00f4*/ 	.byte	0x00, 0xf5, 0x21, 0x00


	//----- nvinfo : EIATTR_SPARSE_MMA_MASK
	.align		4
.L_251:
        /*00f8*/ 	.byte	0x03, 0x50
        /*00fa*/ 	.short	0x0000


	//----- nvinfo : EIATTR_MAXREG_COUNT
	.align		4
        /*00fc*/ 	.byte	0x03, 0x1b
        /*00fe*/ 	.short	0x00ff


	//----- nvinfo : EIATTR_MERCURY_ISA_VERSION
	.align		4
        /*0100*/ 	.byte	0x03, 0x5f
        /*0102*/ 	.short	0x0101


	//----- nvinfo : EIATTR_VRC_CTA_INIT_COUNT
	.align		4
        /*0104*/ 	.byte	0x02, 0x4a
	.zero		1
	.zero		1


	//----- nvinfo : EIATTR_EXIT_INSTR_OFFSETS
	.align		4
        /*0108*/ 	.byte	0x04, 0x1c
        /*010a*/ 	.short	(.L_253 - .L_252)


	//   ....[0]....
.L_252:
        /*010c*/ 	.word	0x00000080


	//   ....[1]....
        /*0110*/ 	.word	0x00000450


	//----- nvinfo : EIATTR_CBANK_PARAM_SIZE
	.align		4
.L_253:
        /*0114*/ 	.byte	0x03, 0x19
        /*0116*/ 	.short	0x006c


	//----- nvinfo : EIATTR_PARAM_CBANK
	.align		4
        /*0118*/ 	.byte	0x04, 0x0a
        /*011a*/ 	.short	(.L_255 - .L_254)
	.align		4
.L_254:
        /*011c*/ 	.word	index@(.nv.constant0.micro_bound_cond_inlet)
        /*0120*/ 	.short	0x0380
        /*0122*/ 	.short	0x006c


	//----- nvinfo : EIATTR_SW_WAR
	.align		4
.L_255:
        /*0124*/ 	.byte	0x04, 0x36
        /*0126*/ 	.short	(.L_257 - .L_256)
.L_256:
        /*0128*/ 	.word	0x00000008
.L_257:


//--------------------- .nv.info.boundary_conditions_outlet --------------------------
	.section	.nv.info.boundary_conditions_outlet,"",@"SHT_CUDA_INFO"
	.sectionflags	@""
	.align	4


	//----- nvinfo : EIATTR_CUDA_API_VERSION
	.align		4
        /*0000*/ 	.byte	0x04, 0x37
        /*0002*/ 	.short	(.L_259 - .L_258)
.L_258:
        /*0004*/ 	.word	0x00000082


	//----- nvinfo : EIATTR_KPARAM_INFO
	.align		4
.L_259:
        /*0008*/ 	.byte	0x04, 0x17
        /*000a*/ 	.short	(.L_261 - .L_260)
.L_260:
        /*000c*/ 	.word	0x00000000
        /*0010*/ 	.short	0x000e
        /*0012*/ 	.short	0x0068
        /*0014*/ 	.byte	0x00, 0xf0, 0x11, 0x00


	//----- nvinfo : EIATTR_KPARAM_INFO
	.align		4
.L_261:
        /*0018*/ 	.byte	0x04, 0x17
        /*001a*/ 	.short	(.L_263 - .L_262)
.L_262:
        /*001c*/ 	.word	0x00000000
        /*0020*/ 	.short	0x000d
        /*0022*/ 	.short	0x0064
        /*0024*/ 	.byte	0x00, 0xf0, 0x11, 0x00


	//----- nvinfo : EIATTR_KPARAM_INFO
	.align		4
.L_263:
        /*0028*/ 	.byte	0x04, 0x17
        /*002a*/ 	.short	(.L_265 - .L_264)
.L_264:
        /*002c*/ 	.word	0x00000000
        /*0030*/ 	.short	0x000c
        /*0032*/ 	.short	0x0060
        /*0034*/ 	.byte	0x00, 0xf0, 0x11, 0x00


	//----- nvinfo : EIATTR_KPARAM_INFO
	.align		4
.L_265:
        /*0038*/ 	.byte	0x04, 0x17
        /*003a*/ 	.short	(.L_267 - .L_266)
.L_266:
        /*003c*/ 	.word	0x00000000
        /*0040*/ 	.short	0x000b
        /*0042*/ 	.short	0x0058
        /*0044*/ 	.byte	0x00, 0xf5, 0x21, 0x00


	//----- nvinfo : EIATTR_KPARAM_INFO
	.align		4
.L_267:
        /*0048*/ 	.byte	0x04, 0x17
        /*004a*/ 	.short	(.L_269 - .L_268)
.L_268:
        /*004c*/ 	.word	0x00000000
        /*0050*/ 	.short	0x000a
        /*0052*/ 	.short	0x0050
        /*0054*/ 	.byte	0x00, 0xf5, 0x21, 0x00


	//----- nvinfo : EIATTR_KPARAM_INFO
	.align		4
.L_269:
        /*0058*/ 	.byte	0x04, 0x17
        /*005a*/ 	.short	(.L_271 - .L_270)
.L_270:
        /*005c*/ 	.word	0x00000000
        /*0060*/ 	.short	0x0009
        /*0062*/ 	.short	0x0048
        /*0064*/ 	.byte	0x00, 0xf5, 0x21, 0x00


	//----- nvinfo : EIATTR_KPARAM_INFO
	.align		4
.L_271:
        /*0068*/ 	.byte	0x04, 0x17
        /*006a*/ 	.short	(.L_273 - .L_272)
.L_272:
        /*006c*/ 	.word	0x00000000
        /*0070*/ 	.short	0x0008
        /*0072*/ 	.short	0x0040
        /*0074*/ 	.byte	0x00, 0xf5, 0x21, 0x00


	//----- nvinfo : EIATTR_KPARAM_INFO
	.align		4
.L_273:
        /*0078*/ 	.byte	0x04, 0x17
        /*007a*/ 	.short	(.L_275 - .L_274)
.L_274:
        /*007c*/ 	.word	0x00000000
        /*0080*/ 	.short	0x0007
        /*0082*/ 	.short	0x0038
        /*0084*/ 	.byte	0x00, 0xf5, 0x21, 0x00


	//----- nvinfo : EIATTR_KPARAM_INFO
	.align		4
.L_275:
        /*0088*/ 	.byte	0x04, 0x17
        /*008a*/ 	.short	(.L_277 - .L_276)
.L_276:
        /*008c*/ 	.word	0x00000000
        /*0090*/ 	.short	0x0006
        /*0092*/ 	.short	0x0030
        /*0094*/ 	.byte	0x00, 0xf5, 0x21, 0x00


	//----- nvinfo : EIATTR_KPARAM_INFO
	.align		4
.L_277:
        /*0098*/ 	.byte	0x04, 0x17
        /*009a*/ 	.short	(.L_279 - .L_278)
.L_278:
        /*009c*/ 	.word	0x00000000
        /*00a0*/ 	.short	0x0005
        /*00a2*/ 	.short	0x0028
        /*00a4*/ 	.byte	0x00, 0xf5, 0x21, 0x00


	//----- nvinfo : EIATTR_KPARAM_INFO
	.align		4
.L_279:
        /*00a8*/ 	.byte	0x04, 0x17
        /*00aa*/ 	.short	(.L_281 - .L_280)
.L_280:
        /*00ac*/ 	.word	0x00000000
        /*00b0*/ 	.short	0x0004
        /*00b2*/ 	.short	0x0020
        /*00b4*/ 	.byte	0x00, 0xf5, 0x21, 0x00


	//----- nvinfo : EIATTR_KPARAM_INFO
	.align		4
.L_281:
        /*00b8*/ 	.byte	0x04, 0x17
        /*00ba*/ 	.short	(.L_283 - .L_282)
.L_282:
        /*00bc*/ 	.word	0x00000000
        /*00c0*/ 	.short	0x0003
        /*00c2*/ 	.short	0x0018
        /*00c4*/ 	.byte	0x00, 0xf5, 0x21, 0x00


	//----- nvinfo : EIATTR_KPARAM_INFO
	.align		4
.L_283:
        /*00c8*/ 	.byte	0x04, 0x17
        /*00ca*/ 	.short	(.L_285 - .L_284)
.L_284:
        /*00cc*/ 	.word	0x00000000
        /*00d0*/ 	.short	0x0002
        /*00d2*/ 	.short	0x0010
        /*00d4*/ 	.byte	0x00, 0xf5, 0x21, 0x00


	//----- nvinfo : EIATTR_KPARAM_INFO
	.align		4
.L_285:
        /*00d8*/ 	.byte	0x04, 0x17
        /*00da*/ 	.short	(.L_287 - .L_286)
.L_286:
        /*00dc*/ 	.word	0x00000000
        /*00e0*/ 	.short	0x0001
        /*00e2*/ 	.short	0x0008
        /*00e4*/ 	.byte	0x00, 0xf5, 0x21, 0x00


	//----- nvinfo : EIATTR_KPARAM_INFO
	.align		4
.L_287:
        /*00e8*/ 	.byte	0x04, 0x17
        /*00ea*/ 	.short	(.L_289 - .L_288)
.L_288:
        /*00ec*/ 	.word	0x00000000
        /*00f0*/ 	.short	0x0000
        /*00f2*/ 	.short	0x0000
        /*00f4*/ 	.byte	0x00, 0xf5, 0x21, 0x00


	//----- nvinfo : EIATTR_SPARSE_MMA_MASK
	.align		4
.L_289:
        /*00f8*/ 	.byte	0x03, 0x50
        /*00fa*/ 	.short	0x0000


	//----- nvinfo : EIATTR_MAXREG_COUNT
	.align		4
        /*00fc*/ 	.byte	0x03, 0x1b
        /*00fe*/ 	.short	0x00ff


	//----- nvinfo : EIATTR_MERCURY_ISA_VERSION
	.align		4
        /*0100*/ 	.byte	0x03, 0x5f
        /*0102*/ 	.short	0x0101


	//----- nvinfo : EIATTR_VRC_CTA_INIT_COUNT
	.align		4
        /*0104*/ 	.byte	0x02, 0x4a
	.zero		1
	.zero		1


	//----- nvinfo : EIATTR_EXIT_INSTR_OFFSETS
	.align		4
        /*0108*/ 	.byte	0x04, 0x1c
        /*010a*/ 	.short	(.L_291 - .L_290)


	//   ....[0]....
.L_290:
        /*010c*/ 	.word	0x00000080


	//   ....[1]....
        /*0110*/ 	.word	0x000003f0


	//----- nvinfo : EIATTR_CRS_STACK_SIZE
	.align		4
.L_291:
        /*0114*/ 	.byte	0x04, 0x1e
        /*0116*/ 	.short	(.L_293 - .L_292)
.L_292:
        /*0118*/ 	.word	0x00000000


	//----- nvinfo : EIATTR_CBANK_PARAM_SIZE
	.align		4
.L_293:
        /*011c*/ 	.byte	0x03, 0x19
        /*011e*/ 	.short	0x006c


	//----- nvinfo : EIATTR_PARAM_CBANK
	.align		4
        /*0120*/ 	.byte	0x04, 0x0a
        /*0122*/ 	.short	(.L_295 - .L_294)
	.align		4
.L_294:
        /*0124*/ 	.word	index@(.nv.constant0.boundary_conditions_outlet)
        /*0128*/ 	.short	0x0380
        /*012a*/ 	.short	0x006c


	//----- nvinfo : EIATTR_SW_WAR
	.align		4
.L_295:
        /*012c*/ 	.byte	0x04, 0x36
        /*012e*/ 	.short	(.L_297 - .L_296)
.L_296:
        /*0130*/ 	.word	0x00000008
.L_297:


//--------------------- .nv.info.boundary_conditions_inlet --------------------------
	.section	.nv.info.boundary_conditions_inlet,"",@"SHT_CUDA_INFO"
	.sectionflags	@""
	.align	4


	//----- nvinfo : EIATTR_CUDA_API_VERSION
	.align		4
        /*0000*/ 	.byte	0x04, 0x37
        /*0002*/ 	.short	(.L_299 - .L_298)
.L_298:
        /*0004*/ 	.word	0x00000082


	//----- nvinfo : EIATTR_KPARAM_INFO
	.align		4
.L_299:
        /*0008*/ 	.byte	0x04, 0x17
        /*000a*/ 	.short	(.L_301 - .L_300)
.L_300:
        /*000c*/ 	.word	0x00000000
        /*0010*/ 	.short	0x000e
        /*0012*/ 	.short	0x0068
        /*0014*/ 	.byte	0x00, 0xf0, 0x11, 0x00


	//----- nvinfo : EIATTR_KPARAM_INFO
	.align		4
.L_301:
        /*0018*/ 	.byte	0x04, 0x17
        /*001a*/ 	.short	(.L_303 - .L_302)
.L_302:
        /*001c*/ 	.word	0x00000000
        /*0020*/ 	.short	0x000d
        /*0022*/ 	.short	0x0064
        /*0024*/ 	.byte	0x00, 0xf0, 0x11, 0x00


	//----- nvinfo : EIATTR_KPARAM_INFO
	.align		4
.L_303:
        /*0028*/ 	.byte	0x04, 0x17
        /*002a*/ 	.short	(.L_305 - .L_304)
.L_304:
        /*002c*/ 	.word	0x00000000
        /*0030*/ 	.short	0x000c
        /*0032*/ 	.short	0x0060
        /*0034*/ 	.byte	0x00, 0xf0, 0x11, 0x00


	//----- nvinfo : EIATTR_KPARAM_INFO
	.align		4
.L_305:
        /*0038*/ 	.byte	0x04, 0x17
        /*003a*/ 	.short	(.L_307 - .L_306)
.L_306:
        /*003c*/ 	.word	0x00000000
        /*0040*/ 	.short	0x000b
        /*0042*/ 	.short	0x0058
        /*0044*/ 	.byte	0x00, 0xf5, 0x21, 0x00


	//----- nvinfo : EIATTR_KPARAM_INFO
	.align		4
.L_307:
        /*0048*/ 	.byte	0x04, 0x17
        /*004a*/ 	.short	(.L_309 - .L_308)
.L_308:
        /*004c*/ 	.word	0x00000000
        /*0050*/ 	.short	0x000a
        /*0052*/ 	.short	0x0050
        /*0054*/ 	.byte	0x00, 0xf5, 0x21, 0x00


	//----- nvinfo : EIATTR_KPARAM_INFO
	.align		4
.L_309:
        /*0058*/ 	.byte	0x04, 0x17
        /*005a*/ 	.short	(.L_311 - .L_310)
.L_310:
        /*005c*/ 	.word	0x00000000
        /*0060*/ 	.short	0x0009
        /*0062*/ 	.short	0x0048
        /*0064*/ 	.byte	0x00, 0xf5, 0x21, 0x00


	//----- nvinfo : EIATTR_KPARAM_INFO
	.align		4
.L_311:
        /*0068*/ 	.byte	0x04, 0x17
        /*006a*/ 	.short	(.L_313 - .L_312)
.L_312:
        /*006c*/ 	.word	0x00000000
        /*0070*/ 	.short	0x0008
        /*0072*/ 	.short	0x0040
        /*0074*/ 	.byte	0x00, 0xf5, 0x21, 0x00


	//----- nvinfo : EIATTR_KPARAM_INFO
	.align		4
.L_313:
        /*0078*/ 	.byte	0x04, 0x17
        /*007a*/ 	.short	(.L_315 - .L_314)
.L_314:
        /*007c*/ 	.word	0x00000000
        /*0080*/ 	.short	0x0007
        /*0082*/ 	.short	0x0038
        /*0084*/ 	.byte	0x00, 0xf5, 0x21, 0x00


	//----- nvinfo : EIATTR_KPARAM_INFO
	.align		4
.L_315:
        /*0088*/ 	.byte	0x04, 0x17
        /*008a*/ 	.short	(.L_317 - .L_316)
.L_316:
        /*008c*/ 	.word	0x00000000
        /*0090*/ 	.short	0x0006
        /*0092*/ 	.short	0x0030
        /*0094*/ 	.byte	0x00, 0xf5, 0x21, 0x00


	//----- nvinfo : EIATTR_KPARAM_INFO
	.align		4
.L_317:
        /*0098*/ 	.byte	0x04, 0x17
        /*009a*/ 	.short	(.L_319 - .L_318)
.L_318:
        /*009c*/ 	.word	0x00000000
        /*00a0*/ 	.short	0x0005
        /*00a2*/ 	.short	0x0028
        /*00a4*/ 	.byte	0x00, 0xf5, 0x21, 0x00


	//----- nvinfo : EIATTR_KPARAM_INFO
	.align		4
.L_319:
        /*00a8*/ 	.byte	0x04, 0x17
        /*00aa*/ 	.short	(.L_321 - .L_320)
.L_320:
        /*00ac*/ 	.word	0x00000000
        /*00b0*/ 	.short	0x0004
        /*00b2*/ 	.short	0x0020
        /*00b4*/ 	.byte	0x00, 0xf5, 0x21, 0x00


	//----- nvinfo : EIATTR_KPARAM_INFO
	.align		4
.L_321:
        /*00b8*/ 	.byte	0x04, 0x17
        /*00ba*/ 	.short	(.L_323 - .L_322)
.L_322:
        /*00bc*/ 	.word	0x00000000
        /*00c0*/ 	.short	0x0003
        /*00c2*/ 	.short	0x0018
        /*00c4*/ 	.byte	0x00, 0xf5, 0x21, 0x00


	//----- nvinfo : EIATTR_KPARAM_INFO
	.align		4
.L_323:
        /*00c8*/ 	.byte	0x04, 0x17
        /*00ca*/ 	.short	(.L_325 - .L_324)
.L_324:
        /*00cc*/ 	.word	0x00000000
        /*00d0*/ 	.short	0x0002
        /*00d2*/ 	.short	0x0010
        /*00d4*/ 	.byte	0x00, 0xf5, 0x21, 0x00


	//----- nvinfo : EIATTR_KPARAM_INFO
	.align		4
.L_325:
        /*00d8*/ 	.byte	0x04, 0x17
        /*00da*/ 	.short	(.L_327 - .L_326)
.L_326:
        /*00dc*/ 	.word	0x00000000
        /*00e0*/ 	.short	0x0001
        /*00e2*/ 	.short	0x0008
        /*00e4*/ 	.byte	0x00, 0xf5, 0x21, 0x00


	//----- nvinfo : EIATTR_KPARAM_INFO
	.align		4
.L_327:
        /*00e8*/ 	.byte	0x04, 0x17
        /*00ea*/ 	.short	(.L_329 - .L_328)
.L_328:
        /*00ec*/ 	.word	0x00000000
        /*00f0*/ 	.short	0x0000
        /*00f2*/ 	.short	0x0000
        /*00f4*/ 	.byte	0x00, 0xf5, 0x21, 0x00


	//----- nvinfo : EIATTR_SPARSE_MMA_MASK
	.align		4
.L_329:
        /*00f8*/ 	.byte	0x03, 0x50
        /*00fa*/ 	.short	0x0000


	//----- nvinfo : EIATTR_MAXREG_COUNT
	.align		4
        /*00fc*/ 	.byte	0x03, 0x1b
        /*00fe*/ 	.short	0x00ff


	//----- nvinfo : EIATTR_MERCURY_ISA_VERSION
	.align		4
        /*0100*/ 	.byte	0x03, 0x5f
        /*0102*/ 	.short	0x0101


	//----- nvinfo : EIATTR_VRC_CTA_INIT_COUNT
	.align		4
        /*0104*/ 	.byte	0x02, 0x4a
	.zero		1
	.zero		1


	//----- nvinfo : EIATTR_EXIT_INSTR_OFFSETS
	.align		4
        /*0108*/ 	.byte	0x04, 0x1c
        /*010a*/ 	.short	(.L_331 - .L_330)


	//   ....[0]....
.L_330:
        /*010c*/ 	.word	0x00000080


	//   ....[1]....
        /*0110*/ 	.word	0x00000440


	//----- nvinfo : EIATTR_CRS_STACK_SIZE
	.align		4
.L_331:
        /*0114*/ 	.byte	0x04, 0x1e
        /*0116*/ 	.short	(.L_333 - .L_332)
.L_332:
        /*0118*/ 	.word	0x00000000


	//----- nvinfo : EIATTR_CBANK_PARAM_SIZE
	.align		4
.L_333:
        /*011c*/ 	.byte	0x03, 0x19
        /*011e*/ 	.short	0x006c


	//----- nvinfo : EIATTR_PARAM_CBANK
	.align		4
        /*0120*/ 	.byte	0x04, 0x0a
        /*0122*/ 	.short	(.L_335 - .L_334)
	.align		4
.L_334:
        /*0124*/ 	.word	index@(.nv.constant0.boundary_conditions_inlet)
        /*0128*/ 	.short	0x0380
        /*012a*/ 	.short	0x006c


	//----- nvinfo : EIATTR_SW_WAR
	.align		4
.L_335:
        /*012c*/ 	.byte	0x04, 0x36
        /*012e*/ 	.short	(.L_337 - .L_336)
.L_336:
        /*0130*/ 	.word	0x00000008
.L_337:


//--------------------- .nv.info.compute_new_ux_uy --------------------------
	.section	.nv.info.compute_new_ux_uy,"",@"SHT_CUDA_INFO"
	.sectionflags	@""
	.align	4


	//----- nvinfo : EIATTR_CUDA_API_VERSION
	.align		4
        /*0000*/ 	.byte	0x04, 0x37
        /*0002*/ 	.short	(.L_339 - .L_338)
.L_338:
        /*0004*/ 	.word	0x00000082


	//----- nvinfo : EIATTR_KPARAM_INFO
	.align		4
.L_339:
        /*0008*/ 	.byte	0x04, 0x17
        /*000a*/ 	.short	(.L_341 - .L_340)
.L_340:
        /*000c*/ 	.word	0x00000000
        /*0010*/ 	.short	0x000c
        /*0012*/ 	.short	0x0060
        /*0014*/ 	.byte	0x00, 0xf0, 0x11, 0x00


	//----- nvinfo : EIATTR_KPARAM_INFO
	.align		4
.L_341:
        /*0018*/ 	.byte	0x04, 0x17
        /*001a*/ 	.short	(.L_343 - .L_342)
.L_342:
        /*001c*/ 	.word	0x00000000
        /*0020*/ 	.short	0x000b
        /*0022*/ 	.short	0x0058
        /*0024*/ 	.byte	0x00, 0xf5, 0x21, 0x00


	//----- nvinfo : EIATTR_KPARAM_INFO
	.align		4
.L_343:
        /*0028*/ 	.byte	0x04, 0x17
        /*002a*/ 	.short	(.L_345 - .L_344)
.L_344:
        /*002c*/ 	.word	0x00000000
        /*0030*/ 	.short	0x000a
        /*0032*/ 	.short	0x0050
        /*0034*/ 	.byte	0x00, 0xf5, 0x21, 0x00


	//----- nvinfo : EIATTR_KPARAM_INFO
	.align		4
.L_345:
        /*0038*/ 	.byte	0x04, 0x17
        /*003a*/ 	.short	(.L_347 - .L_346)
.L_346:
        /*003c*/ 	.word	0x00000000
        /*0040*/ 	.short	0x0009
        /*0042*/ 	.short	0x0048
        /*0044*/ 	.byte	0x00, 0xf5, 0x21, 0x00


	//----- nvinfo : EIATTR_KPARAM_INFO
	.align		4
.L_347:
        /*0048*/ 	.byte	0x04, 0x17
        /*004a*/ 	.short	(.L_349 - .L_348)
.L_348:
        /*004c*/ 	.word	0x00000000
        /*0050*/ 	.short	0x0008
        /*0052*/ 	.short	0x0040
        /*0054*/ 	.byte	0x00, 0xf5, 0x21, 0x00


	//----- nvinfo : EIATTR_KPARAM_INFO
	.align		4
.L_349:
        /*0058*/ 	.byte	0x04, 0x17
        /*005a*/ 	.short	(.L_351 - .L_350)
.L_350:
        /*005c*/ 	.word	0x00000000
        /*0060*/ 	.short	0x0007
        /*0062*/ 	.short	0x0038
        /*0064*/ 	.byte	0x00, 0xf5, 0x21, 0x00


	//----- nvinfo : EIATTR_KPARAM_INFO
	.align		4
.L_351:
        /*0068*/ 	.byte	0x04, 0x17
        /*006a*/ 	.short	(.L_353 - .L_352)
.L_352:
        /*006c*/ 	.word	0x00000000
        /*0070*/ 	.short	0x0006
        /*0072*/ 	.short	0x0030
        /*0074*/ 	.byte	0x00, 0xf5, 0x21, 0x00


	//----- nvinfo : EIATTR_KPARAM_INFO
	.align		4
.L_353:
        /*0078*/ 	.byte	0x04, 0x17
        /*007a*/ 	.short	(.L_355 - .L_354)
.L_354:
        /*007c*/ 	.word	0x00000000
        /*0080*/ 	.short	0x0005
        /*0082*/ 	.short	0x0028
        /*0084*/ 	.byte	0x00, 0xf5, 0x21, 0x00


	//----- nvinfo : EIATTR_KPARAM_INFO
	.align		4
.L_355:
        /*0088*/ 	.byte	0x04, 0x17
        /*008a*/ 	.short	(.L_357 - .L_356)
.L_356:
        /*008c*/ 	.word	0x00000000
        /*0090*/ 	.short	0x0004
        /*0092*/ 	.short	0x0020
        /*0094*/ 	.byte	0x00, 0xf5, 0x21, 0x00


	//----- nvinfo : EIATTR_KPARAM_INFO
	.align		4
.L_357:
        /*0098*/ 	.byte	0x04, 0x17
        /*009a*/ 	.short	(.L_359 - .L_358)
.L_358:
        /*009c*/ 	.word	0x00000000
        /*00a0*/ 	.short	0x0003
        /*00a2*/ 	.short	0x0018
        /*00a4*/ 	.byte	0x00, 0xf5, 0x21, 0x00


	//----- nvinfo : EIATTR_KPARAM_INFO
	.align		4
.L_359:
        /*00a8*/ 	.byte	0x04, 0x17
        /*00aa*/ 	.short	(.L_361 - .L_360)
.L_360:
        /*00ac*/ 	.word	0x00000000
        /*00b0*/ 	.short	0x0002
        /*00b2*/ 	.short	0x0010
        /*00b4*/ 	.byte	0x00, 0xf5, 0x21, 0x00


	//----- nvinfo : EIATTR_KPARAM_INFO
	.align		4
.L_361:
        /*00b8*/ 	.byte	0x04, 0x17
        /*00ba*/ 	.short	(.L_363 - .L_362)
.L_362:
        /*00bc*/ 	.word	0x00000000
        /*00c0*/ 	.short	0x0001
        /*00c2*/ 	.short	0x0008
        /*00c4*/ 	.byte	0x00, 0xf5, 0x21, 0x00


	//----- nvinfo : EIATTR_KPARAM_INFO
	.align		4
.L_363:
        /*00c8*/ 	.byte	0x04, 0x17
        /*00ca*/ 	.short	(.L_365 - .L_364)
.L_364:
        /*00cc*/ 	.word	0x00000000
        /*00d0*/ 	.short	0x0000
        /*00d2*/ 	.short	0x0000
        /*00d4*/ 	.byte	0x00, 0xf5, 0x21, 0x00


	//----- nvinfo : EIATTR_SPARSE_MMA_MASK
	.align		4
.L_365:
        /*00d8*/ 	.byte	0x03, 0x50
        /*00da*/ 	.short	0x0000


	//----- nvinfo : EIATTR_MAXREG_COUNT
	.align		4
        /*00dc*/ 	.byte	0x03, 0x1b
        /*00de*/ 	.short	0x00ff


	//----- nvinfo : EIATTR_MERCURY_ISA_VERSION
	.align		4
        /*00e0*/ 	.byte	0x03, 0x5f
        /*00e2*/ 	.short	0x0101


	//----- nvinfo : EIATTR_VRC_CTA_INIT_COUNT
	.align		4
        /*00e4*/ 	.byte	0x02, 0x4a
	.zero		1
	.zero		1


	//----- nvinfo : EIATTR_EXIT_INSTR_OFFSETS
	.align		4
        /*00e8*/ 	.byte	0x04, 0x1c
        /*00ea*/ 	.short	(.L_367 - .L_366)


	//   ....[0]....
.L_366:
        /*00ec*/ 	.word	0x00000070


	//   ....[1]....
        /*00f0*/ 	.word	0x000007b0


	//----- nvinfo : EIATTR_CRS_STACK_SIZE
	.align		4
.L_367:
        /*00f4*/ 	.byte	0x04, 0x1e
        /*00f6*/ 	.short	(.L_369 - .L_368)
.L_368:
        /*00f8*/ 	.word	0x00000000


	//----- nvinfo : EIATTR_CBANK_PARAM_SIZE
	.align		4
.L_369:
        /*00fc*/ 	.byte	0x03, 0x19
        /*00fe*/ 	.short	0x0064


	//----- nvinfo : EIATTR_PARAM_CBANK
	.align		4
        /*0100*/ 	.byte	0x04, 0x0a
        /*0102*/ 	.short	(.L_371 - .L_370)
	.align		4
.L_370:
        /*0104*/ 	.word	index@(.nv.constant0.compute_new_ux_uy)
        /*0108*/ 	.short	0x0380
        /*010a*/ 	.short	0x0064


	//----- nvinfo : EIATTR_SW_WAR
	.align		4
.L_371:
        /*010c*/ 	.byte	0x04, 0x36
        /*010e*/ 	.short	(.L_373 - .L_372)
.L_372:
        /*0110*/ 	.word	0x00000008
.L_373:


//--------------------- .nv.info.compute_rho      --------------------------
	.section	.nv.info.compute_rho,"",@"SHT_CUDA_INFO"
	.sectionflags	@""
	.align	4


	//----- nvinfo : EIATTR_CUDA_API_VERSION
	.align		4
        /*0000*/ 	.byte	0x04, 0x37
        /*0002*/ 	.short	(.L_375 - .L_374)
.L_374:
        /*0004*/ 	.word	0x00000082


	//----- nvinfo : EIATTR_KPARAM_INFO
	.align		4
.L_375:
        /*0008*/ 	.byte	0x04, 0x17
        /*000a*/ 	.short	(.L_377 - .L_376)
.L_376:
        /*000c*/ 	.word	0x00000000
        /*0010*/ 	.short	0x000a
        /*0012*/ 	.short	0x0050
        /*0014*/ 	.byte	0x00, 0xf0, 0x11, 0x00


	//----- nvinfo : EIATTR_KPARAM_INFO
	.align		4
.L_377:
        /*0018*/ 	.byte	0x04, 0x17
        /*001a*/ 	.short	(.L_379 - .L_378)
.L_378:
        /*001c*/ 	.word	0x00000000
        /*0020*/ 	.short	0x0009
        /*0022*/ 	.short	0x0048
        /*0024*/ 	.byte	0x00, 0xf5, 0x21, 0x00


	//----- nvinfo : EIATTR_KPARAM_INFO
	.align		4
.L_379:
        /*0028*/ 	.byte	0x04, 0x17
        /*002a*/ 	.short	(.L_381 - .L_380)
.L_380:
        /*002c*/ 	.word	0x00000000
        /*0030*/ 	.short	0x0008
        /*0032*/ 	.short	0x0040
        /*0034*/ 	.byte	0x00, 0xf5, 0x21, 0x00


	//----- nvinfo : EIATTR_KPARAM_INFO
	.align		4
.L_381:
        /*0038*/ 	.byte	0x04, 0x17
        /*003a*/ 	.short	(.L_383 - .L_382)
.L_382:
        /*003c*/ 	.word	0x00000000
        /*0040*/ 	.short	0x0007
        /*0042*/ 	.short	0x0038
        /*0044*/ 	.byte	0x00, 0xf5, 0x21, 0x00


	//----- nvinfo : EIATTR_KPARAM_INFO
	.align		4
.L_383:
        /*0048*/ 	.byte	0x04, 0x17
        /*004a*/ 	.short	(.L_385 - .L_384)
.L_384:
        /*004c*/ 	.word	0x00000000
        /*0050*/ 	.short	0x0006
        /*0052*/ 	.short	0x0030
        /*0054*/ 	.byte	0x00, 0xf5, 0x21, 0x00


	//----- nvinfo : EIATTR_KPARAM_INFO
	.align		4
.L_385:
        /*0058*/ 	.byte	0x04, 0x17
        /*005a*/ 	.short	(.L_387 - .L_386)
.L_386:
        /*005c*/ 	.word	0x00000000
        /*0060*/ 	.short	0x0005
        /*0062*/ 	.short	0x0028
        /*0064*/ 	.byte	0x00, 0xf5, 0x21, 0x00


	//----- nvinfo : EIATTR_KPARAM_INFO
	.align		4
.L_387:
        /*0068*/ 	.byte	0x04, 0x17
        /*006a*/ 	.short	(.L_389 - .L_388)
.L_388:
        /*006c*/ 	.word	0x00000000
        /*0070*/ 	.short	0x0004
        /*0072*/ 	.short	0x0020
        /*0074*/ 	.byte	0x00, 0xf5, 0x21, 0x00


	//----- nvinfo : EIATTR_KPARAM_INFO
	.align		4
.L_389:
        /*0078*/ 	.byte	0x04, 0x17
        /*007a*/ 	.short	(.L_391 - .L_390)
.L_390:
        /*007c*/ 	.word	0x00000000
        /*0080*/ 	.short	0x0003
        /*0082*/ 	.short	0x0018
        /*0084*/ 	.byte	0x00, 0xf5, 0x21, 0x00


	//----- nvinfo : EIATTR_KPARAM_INFO
	.align		4
.L_391:
        /*0088*/ 	.byte	0x04, 0x17
        /*008a*/ 	.short	(.L_393 - .L_392)
.L_392:
        /*008c*/ 	.word	0x00000000
        /*0090*/ 	.short	0x0002
        /*0092*/ 	.short	0x0010
        /*0094*/ 	.byte	0x00, 0xf5, 0x21, 0x00


	//----- nvinfo : EIATTR_KPARAM_INFO
	.align		4
.L_393:
        /*0098*/ 	.byte	0x04, 0x17
        /*009a*/ 	.short	(.L_395 - .L_394)
.L_394:
        /*009c*/ 	.word	0x00000000
        /*00a0*/ 	.short	0x0001
        /*00a2*/ 	.short	0x0008
        /*00a4*/ 	.byte	0x00, 0xf5, 0x21, 0x00


	//----- nvinfo : EIATTR_KPARAM_INFO
	.align		4
.L_395:
        /*00a8*/ 	.byte	0x04, 0x17
        /*00aa*/ 	.short	(.L_397 - .L_396)
.L_396:
        /*00ac*/ 	.word	0x00000000
        /*00b0*/ 	.short	0x0000
        /*00b2*/ 	.short	0x0000
        /*00b4*/ 	.byte	0x00, 0xf5, 0x21, 0x00


	//----- nvinfo : EIATTR_SPARSE_MMA_MASK
	.align		4
.L_397:
        /*00b8*/ 	.byte	0x03, 0x50
        /*00ba*/ 	.short	0x0000


	//----- nvinfo : EIATTR_MAXREG_COUNT
	.align		4
        /*00bc*/ 	.byte	0x03, 0x1b
        /*00be*/ 	.short	0x00ff


	//----- nvinfo : EIATTR_MERCURY_ISA_VERSION
	.align		4
        /*00c0*/ 	.byte	0x03, 0x5f
        /*00c2*/ 	.short	0x0101


	//----- nvinfo : EIATTR_VRC_CTA_INIT_COUNT
	.align		4
        /*00c4*/ 	.byte	0x02, 0x4a
	.zero		1
	.zero		1


	//----- nvinfo : EIATTR_EXIT_INSTR_OFFSETS
	.align		4
        /*00c8*/ 	.byte	0x04, 0x1c
        /*00ca*/ 	.short	(.L_399 - .L_398)


	//   ....[0]....
.L_398:
        /*00cc*/ 	.word	0x00000070


	//   ....[1]....
        /*00d0*/ 	.word	0x00000370


	//----- nvinfo : EIATTR_CBANK_PARAM_SIZE
	.align		4
.L_399:
        /*00d4*/ 	.byte	0x03, 0x19
        /*00d6*/ 	.short	0x0054


	//----- nvinfo : EIATTR_PARAM_CBANK
	.align		4
        /*00d8*/ 	.byte	0x04, 0x0a
        /*00da*/ 	.short	(.L_401 - .L_400)
	.align		4
.L_400:
        /*00dc*/ 	.word	index@(.nv.constant0.compute_rho)
        /*00e0*/ 	.short	0x0380
        /*00e2*/ 	.short	0x0054


	//----- nvinfo : EIATTR_SW_WAR
	.align		4
.L_401:
        /*00e4*/ 	.byte	0x04, 0x36
        /*00e6*/ 	.short	(.L_403 - .L_402)
.L_402:
        /*00e8*/ 	.word	0x00000008
.L_403:


//--------------------- .nv.callgraph             --------------------------
	.section	.nv.callgraph,"",@"SHT_CUDA_CALLGRAPH"
	.align	4
	.sectionentsize	8
	.align		4
        /*0000*/ 	.word	0x00000000
	.align		4
        /*0004*/ 	.word	0xffffffff
	.align		4
        /*0008*/ 	.word	0x00000000
	.align		4
        /*000c*/ 	.word	0xfffffffe
	.align		4
        /*0010*/ 	.word	0x00000000
	.align		4
        /*0014*/ 	.word	0xfffffffd
	.align		4
        /*0018*/ 	.word	0x00000000
	.align		4
        /*001c*/ 	.word	0xfffffffc


//--------------------- .text.copykernel          --------------------------
	.section	.text.copykernel,"ax",@progbits
	.align	128
        .global         copykernel
        .type           copykernel,@function
        .size           copykernel,(.L_x_44 - copykernel)
        .other          copykernel,@"STO_CUDA_ENTRY STV_DEFAULT"
copykernel:
.text.copykernel:
[----:B------:R-:W-:Y:S01]  /*0000*/  LDC R1, c[0x0][0x37c] ;  /* 0x0000df00ff017b82 */ /* 0x000fe20000000800 */
[----:B------:R-:W0:Y:S07]  /*0010*/  S2R R2, SR_TID.X ;  /* 0x0000000000027919 */ /* 0x000e2e0000002100 */
[----:B------:R-:W0:Y:S01]  /*0020*/  S2UR UR4, SR_CTAID.X ;  /* 0x00000000000479c3 */ /* 0x000e220000002500 */
[----:B------:R-:W1:Y:S07]  /*0030*/  LDCU UR5, c[0x0][0x398] ;  /* 0x00007300ff0577ac */ /* 0x000e6e0008000800 */
[----:B------:R-:W0:Y:S02]  /*0040*/  LDC R3, c[0x0][0x360] ;  /* 0x0000d800ff037b82 */ /* 0x000e240000000800 */
[----:B0-----:R-:W-:-:S05]  /*0050*/  IMAD R2, R3, UR4, R2 ;  /* 0x0000000403027c24 */ /* 0x001fca000f8e0202 */
[----:B-1----:R-:W-:-:S13]  /*0060*/  ISETP.GE.AND P0, PT, R2, UR5, PT ;  /* 0x0000000502007c0c */ /* 0x002fda000bf06270 */
[----:B------:R-:W-:Y:S05]  /*0070*/  @P0 EXIT ;  /* 0x000000000000094d */ /* 0x000fea0003800000 */
[----:B------:R-:W0:Y:S01]  /*0080*/  LDC.64 R6, c[0x0][0x390] ;  /* 0x0000e400ff067b82 */ /* 0x000e220000000a00 */
[----:B------:R-:W1:Y:S07]  /*0090*/  LDCU.64 UR4, c[0x0][0x358] ;  /* 0x00006b00ff0477ac */ /* 0x000e6e0008000a00 */
[----:B------:R-:W2:Y:S01]  /*00a0*/  LDC.64 R4, c[0x0][0x388] ;  /* 0x0000e200ff047b82 */ /* 0x000ea20000000a00 */
[----:B0-----:R-:W-:-:S06]  /*00b0*/  IMAD.WIDE R6, R2, 0x8, R6 ;  /* 0x0000000802067825 */ /* 0x001fcc00078e0206 */
[----:B-1----:R-:W3:Y:S01]  /*00c0*/  LDG.E.64 R6, desc[UR4][R6.64] ;  /* 0x0000000406067981 */ /* 0x002ee2000c1e1b00 */
[----:B--2---:R-:W-:-:S06]  /*00d0*/  IMAD.WIDE R4, R2, 0x8, R4 ;  /* 0x0000000802047825 */ /* 0x004fcc00078e0204 */
[----:B------:R-:W2:Y:S01]  /*00e0*/  LDG.E.64 R4, desc[UR4][R4.64] ;  /* 0x0000000404047981 */ /* 0x000ea2000c1e1b00 */
[----:B------:R-:W-:Y:S01]  /*00f0*/  BSSY.RECONVERGENT B0, `(.L_x_0) ;  /* 0x0000011000007945 */ /* 0x000fe20003800200 */
[----:B---3--:R-:W0:Y:S08]  /*0100*/  F2F.F32.F64 R3, R6 ;  /* 0x0000000600037310 */ /* 0x008e300000301000 */
[----:B--2---:R-:W1:Y:S01]  /*0110*/  F2F.F32.F64 R0, R4 ;  /* 0x0000000400007310 */ /* 0x004e620000301000 */
[----:B0-----:R-:W-:-:S04]  /*0120*/  FMUL R3, R3, R3 ;  /* 0x0000000303037220 */ /* 0x001fc80000400000 */
[----:B-1----:R-:W-:-:S05]  /*0130*/  FFMA R0, R0, R0, R3 ;  /* 0x0000000000007223 */ /* 0x002fca0000000003 */
[----:B------:R-:W-:Y:S01]  /*0140*/  IADD3 R8, PT, PT, R0, -0xd000000, RZ ;  /* 0xf300000000087810 */ /* 0x000fe20007ffe0ff */
[----:B------:R0:W1:Y:S03]  /*0150*/  MUFU.RSQ R3, R0 ;  /* 0x0000000000037308 */ /* 0x0000660000001400 */
[----:B------:R-:W-:-:S13]  /*0160*/  ISETP.GT.U32.AND P0, PT, R8, 0x727fffff, PT ;  /* 0x727fffff0800780c */ /* 0x000fda0003f04070 */
[----:B0-----:R-:W-:Y:S05]  /*0170*/  @!P0 BRA `(.L_x_1) ;  /* 0x0000000000108947 */ /* 0x001fea0003800000 */
[----:B------:R-:W-:-:S07]  /*0180*/  MOV R8, 0x1a0 ;  /* 0x000001a000087802 */ /* 0x000fce0000000f00 */
[----:B-1----:R-:W-:Y:S05]  /*0190*/  CALL.REL.NOINC `($__internal_0_$__cuda_sm20_sqrt_rn_f32_slowpath) ;  /* 0x0000000000507944 */ /* 0x002fea0003c00000 */
[----:B------:R-:W-:Y:S01]  /*01a0*/  MOV R0, R3 ;  /* 0x0000000300007202 */ /* 0x000fe20000000f00 */
[----:B------:R-:W-:Y:S06]  /*01b0*/  BRA `(.L_x_2) ;  /* 0x0000000000107947 */ /* 0x000fec0003800000 */
.L_x_1:
[----:B-1----:R-:W-:Y:S01]  /*01c0*/  FMUL.FTZ R5, R0, R3 ;  /* 0x0000000300057220 */ /* 0x002fe20000410000 */
[----:B------:R-:W-:-:S03]  /*01d0*/  FMUL.FTZ R3, R3, 0.5 ;  /* 0x3f00000003037820 */ /* 0x000fc60000410000 */
[----:B------:R-:W-:-:S04]  /*01e0*/  FFMA R0, -R5, R5, R0 ;  /* 0x0000000505007223 */ /* 0x000fc80000000100 */
[----:B------:R-:W-:-:S07]  /*01f0*/  FFMA R0, R0, R3, R5 ;  /* 0x0000000300007223 */ /* 0x000fce0000000005 */
.L_x_2:
[----:B------:R-:W-:Y:S05]  /*0200*/  BSYNC.RECONVERGENT B0 ;  /* 0x0000000000007941 */ /* 0x000fea0003800200 */
.L_x_0:
[----:B------:R-:W0:Y:S01]  /*0210*/  LDC.64 R4, c[0x0][0x380] ;  /* 0x0000e000ff047b82 */ /* 0x000e220000000a00 */
[----:B------:R-:W-:Y:S01]  /*0220*/  SHF.L.U32 R3, R2, 0x2, RZ ;  /* 0x0000000202037819 */ /* 0x000fe200000006ff */
[----:B------:R-:W-:Y:S01]  /*0230*/  FMUL R0, R0, 10 ;  /* 0x4120000000007820 */ /* 0x000fe20000400000 */
[----:B------:R-:W-:-:S03]  /*0240*/  HFMA2 R9, -RZ, RZ, 1.875, 0 ;  /* 0x3f800000ff097431 */ /* 0x000fc600000001ff */
[----:B0-----:R-:W-:-:S04]  /*0250*/  IMAD.WIDE R2, R3, 0x4, R4 ;  /* 0x0000000403027825 */ /* 0x001fc800078e0204 */
[C---:B------:R-:W-:Y:S01]  /*0260*/  FADD R4, -R0.reuse, 1 ;  /* 0x3f80000000047421 */ /* 0x040fe20000000100 */
[----:B------:R-:W-:-:S03]  /*0270*/  FMUL R5, R0, R0 ;  /* 0x0000000000057220 */ /* 0x000fc60000400000 */
[----:B------:R-:W-:Y:S01]  /*0280*/  FMUL R7, R4, R4 ;  /* 0x0000000404077220 */ /* 0x000fe20000400000 */
[----:B------:R-:W-:Y:S04]  /*0290*/  STG.E desc[UR4][R2.64+0xc], R9 ;  /* 0x00000c0902007986 */ /* 0x000fe8000c101904 */
[----:B------:R-:W-:Y:S04]  /*02a0*/  STG.E desc[UR4][R2.64], R5 ;  /* 0x0000000502007986 */ /* 0x000fe8000c101904 */
[----:B------:R-:W-:Y:S04]  /*02b0*/  STG.E desc[UR4][R2.64+0x4], RZ ;  /* 0x000004ff02007986 */ /* 0x000fe8000c101904 */
[----:B------:R-:W-:Y:S01]  /*02c0*/  STG.E desc[UR4][R2.64+0x8], R7 ;  /* 0x0000080702007986 */ /* 0x000fe2000c101904 */
[----:B------:R-:W-:Y:S05]  /*02d0*/  EXIT ;  /* 0x000000000000794d */ /* 0x000fea0003800000 */
        .weak           $__internal_0_$__cuda_sm20_sqrt_rn_f32_slowpath
        .type           $__internal_0_$__cuda_sm20_sqrt_rn_f32_slowpath,@function
        .size           $__internal_0_$__cuda_sm20_sqrt_rn_f32_slowpath,(.L_x_44 - $__internal_0_$__cuda_sm20_sqrt_rn_f32_slowpath)
$__internal_0_$__cuda_sm20_sqrt_rn_f32_slowpath:
[----:B------:R-:W-:-:S13]  /*02e0*/  LOP3.LUT P0, RZ, R0, 0x7fffffff, RZ, 0xc0, !PT ;  /* 0x7fffffff00ff7812 */ /* 0x000fda000780c0ff */
[----:B------:R-:W-:Y:S01]  /*02f0*/  @!P0 MOV R3, R0 ;  /* 0x0000000000038202 */ /* 0x000fe20000000f00 */
[----:B------:R-:W-:Y:S06]  /*0300*/  @!P0 BRA `(.L_x_3) ;  /* 0x0000000000408947 */ /* 0x000fec0003800000 */
[----:B------:R-:W-:-:S13]  /*0310*/  FSETP.GEU.FTZ.AND P0, PT, R0, RZ, PT ;  /* 0x000000ff0000720b */ /* 0x000fda0003f1e000 */
[----:B------:R-:W-:Y:S01]  /*0320*/  @!P0 MOV R3, 0x7fffffff ;  /* 0x7fffffff00038802 */ /* 0x000fe20000000f00 */
[----:B------:R-:W-:Y:S06]  /*0330*/  @!P0 BRA `(.L_x_3) ;  /* 0x0000000000348947 */ /* 0x000fec0003800000 */
[----:B------:R-:W-:-:S13]  /*0340*/  FSETP.GTU.FTZ.AND P0, PT, |R0|, +INF , PT ;  /* 0x7f8000000000780b */ /* 0x000fda0003f1c200 */
[----:B------:R-:W-:Y:S01]  /*0350*/  @P0 FADD.FTZ R3, R0, 1 ;  /* 0x3f80000000030421 */ /* 0x000fe20000010000 */
[----:B------:R-:W-:Y:S06]  /*0360*/  @P0 BRA `(.L_x_3) ;  /* 0x0000000000280947 */ /* 0x000fec0003800000 */
[----:B------:R-:W-:-:S13]  /*0370*/  FSETP.NEU.FTZ.AND P0, PT, |R0|, +INF , PT ;  /* 0x7f8000000000780b */ /* 0x000fda0003f1d200 */
[----:B------:R-:W-:-:S04]  /*0380*/  @P0 FFMA R4, R0, 1.84467440737095516160e+19, RZ ;  /* 0x5f80000000040823 */ /* 0x000fc800000000ff */
[----:B------:R-:W0:Y:S02]  /*0390*/  @P0 MUFU.RSQ R3, R4 ;  /* 0x0000000400030308 */ /* 0x000e240000001400 */
[----:B0-----:R-:W-:Y:S01]  /*03a0*/  @P0 FMUL.FTZ R5, R4, R3 ;  /* 0x0000000304050220 */ /* 0x001fe20000410000 */
[----:B------:R-:W-:Y:S01]  /*03b0*/  @P0 FMUL.FTZ R7, R3, 0.5 ;  /* 0x3f00000003070820 */ /* 0x000fe20000410000 */
[----:B------:R-:W-:Y:S02]  /*03c0*/  @!P0 MOV R3, R0 ;  /* 0x0000000000038202 */ /* 0x000fe40000000f00 */
[----:B------:R-:W-:-:S04]  /*03d0*/  @P0 FADD.FTZ R6, -R5, -RZ ;  /* 0x800000ff05060221 */ /* 0x000fc80000010100 */
[----:B------:R-:W-:-:S04]  /*03e0*/  @P0 FFMA R6, R5, R6, R4 ;  /* 0x0000000605060223 */ /* 0x000fc80000000004 */
[----:B------:R-:W-:-:S04]  /*03f0*/  @P0 FFMA R6, R6, R7, R5 ;  /* 0x0000000706060223 */ /* 0x000fc80000000005 */
[----:B------:R-:W-:-:S07]  /*0400*/  @P0 FMUL.FTZ R3, R6, 2.3283064365386962891e-10 ;  /* 0x2f80000006030820 */ /* 0x000fce0000410000 */
.L_x_3:
[----:B------:R-:W-:Y:S01]  /*0410*/  HFMA2 R5, -RZ, RZ, 0, 0 ;  /* 0x00000000ff057431 */ /* 0x000fe200000001ff */
[----:B------:R-:W-:-:S04]  /*0420*/  MOV R4, R8 ;  /* 0x0000000800047202 */ /* 0x000fc80000000f00 */
[----:B------:R-:W-:Y:S05]  /*0430*/  RET.REL.NODEC R4 `(copykernel) ;  /* 0xfffffff804f07950 */ /* 0x000fea0003c3ffff */
.L_x_4:
[----:B------:R-:W-:-:S00]  /*0440*/  BRA `(.L_x_4) ;  /* 0xfffffffc00fc7947 */ /* 0x000fc0000383ffff */
[----:B------:R-:W-:-:S00]  /*0450*/  NOP ;  /* 0x0000000000007918 */ /* 0x000fc00000000000 */
        /* <DEDUP_REMOVED lines=10> */
.L_x_44:


//--------------------- .text.bounce              --------------------------
	.section	.text.bounce,"ax",@progbits
	.align	128
        .global         bounce
        .type           bounce,@function
        .size           bounce,(.L_x_49 - bounce)
        .other          bounce,@"STO_CUDA_ENTRY STV_DEFAULT"
bounce:
.text.bounce:
        /* <DEDUP_REMOVED lines=9> */
[----:B------:R-:W1:Y:S01]  /*0090*/  LDCU.64 UR4, c[0x0][0x358] ;  /* 0x00006b00ff0477ac */ /* 0x000e620008000a00 */
[----:B0-----:R-:W-:-:S06]  /*00a0*/  IMAD.WIDE R2, R7, 0x8, R2 ;  /* 0x0000000807027825 */ /* 0x001fcc00078e0202 */
[----:B-1----:R-:W2:Y:S02]  /*00b0*/  LDG.E.64 R2, desc[UR4][R2.64] ;  /* 0x0000000402027981 */ /* 0x002ea4000c1e1b00 */
[----:B--2---:R-:W-:-:S14]  /*00c0*/  DSETP.GT.AND P0, PT, R2, 0.5, PT ;  /* 0x3fe000000200742a */ /* 0x004fdc0003f04000 */
[----:B------:R-:W-:Y:S05]  /*00d0*/  @!P0 EXIT ;  /* 0x000000000000894d */ /* 0x000fea0003800000 */
[----:B------:R-:W0:Y:S08]  /*00e0*/  LDC.64 R2, c[0x0][0x380] ;  /* 0x0000e000ff027b82 */ /* 0x000e300000000a00 */
[----:B------:R-:W1:Y:S01]  /*00f0*/  LDC.64 R4, c[0x0][0x388] ;  /* 0x0000e200ff047b82 */ /* 0x000e620000000a00 */
[----:B0-----:R-:W-:-:S06]  /*0100*/  IMAD.WIDE R2, R7, 0x8, R2 ;  /* 0x0000000807027825 */ /* 0x001fcc00078e0202 */
[----:B------:R-:W2:Y:S01]  /*0110*/  LDG.E.64 R2, desc[UR4][R2.64] ;  /* 0x0000000402027981 */ /* 0x000ea2000c1e1b00 */
[----:B-1----:R-:W-:-:S05]  /*0120*/  IMAD.WIDE R4, R7, 0x8, R4 ;  /* 0x0000000807047825 */ /* 0x002fca00078e0204 */
[----:B--2---:R-:W-:Y:S01]  /*0130*/  STG.E.64 desc[UR4][R4.64], R2 ;  /* 0x0000000204007986 */ /* 0x004fe2000c101b04 */
[----:B------:R-:W-:Y:S05]  /*0140*/  EXIT ;  /* 0x000000000000794d */ /* 0x000fea0003800000 */
.L_x_5:
        /* <DEDUP_REMOVED lines=11> */
.L_x_49:


//--------------------- .text.some_aux_calculations --------------------------
	.section	.text.some_aux_calculations,"ax",@progbits
	.align	128
        .global         some_aux_calculations
        .type           some_aux_calculations,@function
        .size           some_aux_calculations,(.L_x_50 - some_aux_calculations)
        .other          some_aux_calculations,@"STO_CUDA_ENTRY STV_DEFAULT"
some_aux_calculations:
.text.some_aux_calculations:
        /* <DEDUP_REMOVED lines=10> */
[----:B------:R-:W2:Y:S06]  /*00a0*/  LDCU.64 UR6, c[0x0][0x3c0] ;  /* 0x00007800ff0677ac */ /* 0x000eac0008000a00 */
[----:B------:R-:W3:Y:S01]  /*00b0*/  LDC.64 R4, c[0x0][0x3a0] ;  /* 0x0000e800ff047b82 */ /* 0x000ee20000000a00 */
[----:B------:R-:W4:Y:S07]  /*00c0*/  LDCU.128 UR8, c[0x0][0x3b0] ;  /* 0x00007600ff0877ac */ /* 0x000f2e0008000c00 */
[----:B------:R-:W5:Y:S01]  /*00d0*/  LDC.64 R2, c[0x0][0x398] ;  /* 0x0000e600ff027b82 */ /* 0x000f620000000a00 */
[----:B0-----:R-:W-:-:S07]  /*00e0*/  IMAD.WIDE R10, R0, 0x8, R10 ;  /* 0x00000008000a7825 */ /* 0x001fce00078e020a */
[----:B------:R-:W0:Y:S01]  /*00f0*/  LDC.64 R16, c[0x0][0x388] ;  /* 0x0000e200ff107b82 */ /* 0x000e220000000a00 */
[----:B-1----:R-:W4:Y:S01]  /*0100*/  LDG.E.64 R10, desc[UR4][R10.64] ;  /* 0x000000040a0a7981 */ /* 0x002f22000c1e1b00 */
[----:B---3--:R-:W-:-:S06]  /*0110*/  IMAD.WIDE R4, R0, 0x8, R4 ;  /* 0x0000000800047825 */ /* 0x008fcc00078e0204 */
[----:B------:R-:W3:Y:S01]  /*0120*/  LDG.E.64 R4, desc[UR4][R4.64] ;  /* 0x0000000404047981 */ /* 0x000ee2000c1e1b00 */
[----:B-----5:R-:W-:-:S06]  /*0130*/  IMAD.WIDE R2, R0, 0x8, R2 ;  /* 0x0000000800027825 */ /* 0x020fcc00078e0202 */
[----:B------:R-:W5:Y:S01]  /*0140*/  LDG.E.64 R2, desc[UR4][R2.64] ;  /* 0x0000000402027981 */ /* 0x000f62000c1e1b00 */
[----:B--2---:R-:W4:Y:S08]  /*0150*/  I2F.F64 R8, UR7 ;  /* 0x0000000700087d12 */ /* 0x004f300008201c00 */
[----:B------:R-:W3:Y:S01]  /*0160*/  I2F.F64 R6, UR6 ;  /* 0x0000000600067d12 */ /* 0x000ee20008201c00 */
[----:B----4-:R-:W-:-:S02]  /*0170*/  DMUL R8, R8, R10 ;  /* 0x0000000a08087228 */ /* 0x010fc40000000000 */
[----:B------:R-:W-:-:S06]  /*0180*/  DMUL R14, R10, R10 ;  /* 0x0000000a0a0e7228 */ /* 0x000fcc0000000000 */
[-C--:B---3--:R-:W-:Y:S02]  /*0190*/  DFMA R6, R6, R4.reuse, R8 ;  /* 0x000000040606722b */ /* 0x088fe40000000008 */
[----:B------:R-:W-:Y:S01]  /*01a0*/  DFMA R14, R4, R4, R14 ;  /* 0x00000004040e722b */ /* 0x000fe2000000000e */
[----:B0-----:R-:W-:-:S05]  /*01b0*/  IMAD.WIDE R4, R0, 0x8, R16 ;  /* 0x0000000800047825 */ /* 0x001fca00078e0210 */
[----:B------:R-:W-:Y:S02]  /*01c0*/  DMUL R8, R6, 3 ;  /* 0x4008000006087828 */ /* 0x000fe40000000000 */
[----:B------:R-:W0:Y:S01]  /*01d0*/  LDC.64 R6, c[0x0][0x380] ;  /* 0x0000e000ff067b82 */ /* 0x000e220000000a00 */
[----:B-----5:R-:W-:-:S05]  /*01e0*/  DMUL R2, R2, UR8 ;  /* 0x0000000802027c28 */ /* 0x020fca0008000000 */
[C---:B------:R-:W-:Y:S02]  /*01f0*/  DADD R10, R8.reuse, 1 ;  /* 0x3ff00000080a7429 */ /* 0x040fe40000000000 */
[----:B------:R-:W-:-:S08]  /*0200*/  DMUL R12, R8, 0.5 ;  /* 0x3fe00000080c7828 */ /* 0x000fd00000000000 */
[----:B------:R-:W-:-:S08]  /*0210*/  DFMA R10, R8, R12, R10 ;  /* 0x0000000c080a722b */ /* 0x000fd0000000000a */
[----:B------:R-:W-:Y:S01]  /*0220*/  DFMA R10, R14, -1.5, R10 ;  /* 0xbff800000e0a782b */ /* 0x000fe2000000000a */
[----:B0-----:R-:W-:-:S07]  /*0230*/  IMAD.WIDE R6, R0, 0x8, R6 ;  /* 0x0000000800067825 */ /* 0x001fce00078e0206 */
[----:B------:R-:W-:Y:S02]  /*0240*/  DMUL R2, R2, R10 ;  /* 0x0000000a02027228 */ /* 0x000fe40000000000 */
[----:B------:R-:W0:Y:S05]  /*0250*/  LDC.64 R10, c[0x0][0x390] ;  /* 0x0000e400ff0a7b82 */ /* 0x000e2a0000000a00 */
[----:B------:R-:W-:Y:S04]  /*0260*/  STG.E.64 desc[UR4][R4.64], R2 ;  /* 0x0000000204007986 */ /* 0x000fe8000c101b04 */
[----:B------:R-:W2:Y:S01]  /*0270*/  LDG.E.64 R6, desc[UR4][R6.64] ;  /* 0x0000000406067981 */ /* 0x000ea2000c1e1b00 */
[----:B0-----:R-:W-:Y:S01]  /*0280*/  IMAD.WIDE R10, R0, 0x8, R10 ;  /* 0x00000008000a7825 */ /* 0x001fe200078e020a */
[----:B--2---:R-:W-:-:S08]  /*0290*/  DADD R8, -R2, R6 ;  /* 0x0000000002087229 */ /* 0x004fd00000000106 */
[----:B------:R-:W-:-:S07]  /*02a0*/  DFMA R8, -R8, UR10, R6 ;  /* 0x0000000a08087c2b */ /* 0x000fce0008000106 */
[----:B------:R-:W-:Y:S01]  /*02b0*/  STG.E.64 desc[UR4][R10.64], R8 ;  /* 0x000000080a007986 */ /* 0x000fe2000c101b04 */
[----:B------:R-:W-:Y:S05]  /*02c0*/  EXIT ;  /* 0x000000000000794d */ /* 0x000fea0003800000 */
.L_x_6:
        /* <DEDUP_REMOVED lines=11> */
.L_x_50:


//--------------------- .text.streamingstep2      --------------------------
	.section	.text.streamingstep2,"ax",@progbits
	.align	128
        .global         streamingstep2
        .type           streamingstep2,@function
        .size           streamingstep2,(.L_x_51 - streamingstep2)
        .other          streamingstep2,@"STO_CUDA_ENTRY STV_DEFAULT"
streamingstep2:
.text.streamingstep2:
[----:B------:R-:W-:Y:S01]  /*0000*/  LDC R1, c[0x0][0x37c] ;  /* 0x0000df00ff017b82 */ /* 0x000fe20000000800 */
[----:B------:R-:W0:Y:S07]  /*0010*/  S2R R2, SR_TID.X ;  /* 0x0000000000027919 */ /* 0x000e2e0000002100 */
[----:B------:R-:W0:Y:S01]  /*0020*/  S2UR UR4, SR_CTAID.X ;  /* 0x00000000000479c3 */ /* 0x000e220000002500 */
[----:B------:R-:W1:Y:S07]  /*0030*/  LDCU.64 UR6, c[0x0][0x3a0] ;  /* 0x00007400ff0677ac */ /* 0x000e6e0008000a00 */
[----:B------:R-:W0:Y:S01]  /*0040*/  LDC R3, c[0x0][0x360] ;  /* 0x0000d800ff037b82 */ /* 0x000e220000000800 */
[----:B-1----:R-:W-:-:S05]  /*0050*/  IMAD.U32 R0, RZ, RZ, UR7 ;  /* 0x00000007ff007e24 */ /* 0x002fca000f8e00ff */
[----:B------:R-:W-:Y:S01]  /*0060*/  ISETP.GE.AND P0, PT, R0, 0x1, PT ;  /* 0x000000010000780c */ /* 0x000fe20003f06270 */
[----:B0-----:R-:W-:Y:S02]  /*0070*/  IMAD R2, R3, UR4, R2 ;  /* 0x0000000403027c24 */ /* 0x001fe4000f8e0202 */
[----:B------:R-:W-:-:S05]  /*0080*/  IMAD.U32 R3, RZ, RZ, UR6 ;  /* 0x00000006ff037e24 */ /* 0x000fca000f8e00ff */
[----:B------:R-:W-:-:S13]  /*0090*/  ISETP.GE.OR P0, PT, R2, R3, !P0 ;  /* 0x000000030200720c */ /* 0x000fda0004706670 */
[----:B------:R-:W-:Y:S05]  /*00a0*/  @P0 EXIT ;  /* 0x000000000000094d */ /* 0x000fea0003800000 */
[----:B------:R-:W0:Y:S01]  /*00b0*/  LDCU UR6, c[0x0][0x39c] ;  /* 0x00007380ff0677ac */ /* 0x000e220008000800 */
[C---:B------:R-:W-:Y:S01]  /*00c0*/  ISETP.GE.U32.AND P1, PT, R0.reuse, 0x8, PT ;  /* 0x000000080000780c */ /* 0x040fe20003f26070 */
[----:B------:R-:W-:Y:S01]  /*00d0*/  HFMA2 R5, -RZ, RZ, 0, 0 ;  /* 0x00000000ff057431 */ /* 0x000fe200000001ff */
[----:B------:R-:W-:Y:S01]  /*00e0*/  LOP3.LUT R4, R0, 0x7, RZ, 0xc0, !PT ;  /* 0x0000000700047812 */ /* 0x000fe200078ec0ff */
[----:B------:R-:W1:Y:S03]  /*00f0*/  LDCU.64 UR4, c[0x0][0x358] ;  /* 0x00006b00ff0477ac */ /* 0x000e660008000a00 */
[----:B------:R-:W-:Y:S01]  /*0100*/  ISETP.NE.AND P0, PT, R4, RZ, PT ;  /* 0x000000ff0400720c */ /* 0x000fe20003f05270 */
[----:B0-----:R-:W-:-:S06]  /*0110*/  VIADD R6, R0, -UR6 ;  /* 0x8000000600067c36 */ /* 0x001fcc0008000000 */
[----:B------:R-:W-:Y:S06]  /*0120*/  @!P1 BRA `(.L_x_7) ;  /* 0x0000000800ac9947 */ /* 0x000fec0003800000 */
[----:B------:R-:W-:Y:S01]  /*0130*/  IABS R7, R0 ;  /* 0x0000000000077213 */ /* 0x000fe20000000000 */
[----:B------:R-:W0:Y:S01]  /*0140*/  LDC R8, c[0x0][0x3a4] ;  /* 0x0000e900ff087b82 */ /* 0x000e220000000800 */
[----:B------:R-:W-:Y:S01]  /*0150*/  LOP3.LUT R5, R0, 0x7ffffff8, RZ, 0xc0, !PT ;  /* 0x7ffffff800057812 */ /* 0x000fe200078ec0ff */
[----:B------:R-:W-:Y:S01]  /*0160*/  VIADD R21, R6, 0x3 ;  /* 0x0000000306157836 */ /* 0x000fe20000000000 */
[----:B------:R-:W2:Y:S01]  /*0170*/  I2F.RP R9, R7 ;  /* 0x0000000700097306 */ /* 0x000ea20000209400 */
[----:B------:R-:W-:Y:S02]  /*0180*/  MOV R20, R2 ;  /* 0x0000000200147202 */ /* 0x000fe40000000f00 */
[----:B------:R-:W-:Y:S02]  /*0190*/  IMAD.MOV R22, RZ, RZ, -R5 ;  /* 0x000000ffff167224 */ /* 0x000fe400078e0a05 */
[----:B------:R-:W3:Y:S08]  /*01a0*/  LDC R3, c[0x0][0x3a0] ;  /* 0x0000e800ff037b82 */ /* 0x000ef00000000800 */
[----:B------:R-:W4:Y:S01]  /*01b0*/  LDC.64 R12, c[0x0][0x390] ;  /* 0x0000e400ff0c7b82 */ /* 0x000f220000000a00 */
[----:B--2---:R-:W2:Y:S07]  /*01c0*/  MUFU.RCP R9, R9 ;  /* 0x0000000900097308 */ /* 0x004eae0000001000 */
[----:B------:R-:W0:Y:S01]  /*01d0*/  LDC.64 R10, c[0x0][0x380] ;  /* 0x0000e000ff0a7b82 */ /* 0x000e220000000a00 */
[----:B--2---:R-:W-:-:S04]  /*01e0*/  VIADD R14, R9, 0xffffffe ;  /* 0x0ffffffe090e7836 */ /* 0x004fc80000000000 */
[----:B------:R2:W5:Y:S02]  /*01f0*/  F2I.FTZ.U32.TRUNC.NTZ R15, R14 ;  /* 0x0000000e000f7305 */ /* 0x000564000021f000 */
[----:B--2---:R-:W-:Y:S01]  /*0200*/  IMAD.MOV.U32 R14, RZ, RZ, RZ ;  /* 0x000000ffff0e7224 */ /* 0x004fe200078e00ff */
[----:B-----5:R-:W-:-:S05]  /*0210*/  IADD3 R16, PT, PT, RZ, -R15, RZ ;  /* 0x8000000fff107210 */ /* 0x020fca0007ffe0ff */
[----:B------:R-:W-:-:S04]  /*0220*/  IMAD R17, R16, R7, RZ ;  /* 0x0000000710117224 */ /* 0x000fc800078e02ff */
[----:B---3--:R-:W-:-:S07]  /*0230*/  IMAD.HI.U32 R9, R15, R17, R14 ;  /* 0x000000110f097227 */ /* 0x008fce00078e000e */
.L_x_8:
[----:B--2---:R-:W-:Y:S01]  /*0240*/  VIADD R15, R21, 0xfffffffd ;  /* 0xfffffffd150f7836 */ /* 0x004fe20000000000 */
[----:B0-----:R-:W-:-:S04]  /*0250*/  MOV R0, R8 ;  /* 0x0000000800007202 */ /* 0x001fc80000000f00 */
[----:B------:R-:W-:Y:S02]  /*0260*/  IABS R14, R15 ;  /* 0x0000000f000e7213 */ /* 0x000fe40000000000 */
[----:B------:R-:W-:Y:S02]  /*0270*/  IABS R23, R0 ;  /* 0x0000000000177213 */ /* 0x000fe40000000000 */
[----:B------:R-:W-:Y:S01]  /*0280*/  ISETP.GE.AND P2, PT, R15, RZ, PT ;  /* 0x000000ff0f00720c */ /* 0x000fe20003f46270 */
[----:B------:R-:W-:Y:S01]  /*0290*/  IMAD.HI.U32 R9, R9, R14, RZ ;  /* 0x0000000e09097227 */ /* 0x000fe200078e00ff */
[----:B------:R-:W-:-:S03]  /*02a0*/  LOP3.LUT R24, RZ, R0, RZ, 0x33, !PT ;  /* 0x00000000ff187212 */ /* 0x000fc600078e33ff */
[----:B------:R-:W-:-:S04]  /*02b0*/  IMAD.MOV R9, RZ, RZ, -R9 ;  /* 0x000000ffff097224 */ /* 0x000fc800078e0a09 */
[----:B------:R-:W-:-:S05]  /*02c0*/  IMAD R14, R23, R9, R14 ;  /* 0x00000009170e7224 */ /* 0x000fca00078e020e */
[----:B------:R-:W-:-:S13]  /*02d0*/  ISETP.GT.U32.AND P1, PT, R7, R14, PT ;  /* 0x0000000e0700720c */ /* 0x000fda0003f24070 */
[----:B------:R-:W-:-:S05]  /*02e0*/  @!P1 IMAD.IADD R14, R14, 0x1, -R23 ;  /* 0x000000010e0e9824 */ /* 0x000fca00078e0a17 */
[----:B------:R-:W-:-:S13]  /*02f0*/  ISETP.GT.U32.AND P1, PT, R7, R14, PT ;  /* 0x0000000e0700720c */ /* 0x000fda0003f24070 */
[----:B------:R-:W-:Y:S02]  /*0300*/  @!P1 IADD3 R14, PT, PT, R14, -R23, RZ ;  /* 0x800000170e0e9210 */ /* 0x000fe40007ffe0ff */
[----:B------:R-:W-:-:S03]  /*0310*/  ISETP.NE.AND P1, PT, R0, RZ, PT ;  /* 0x000000ff0000720c */ /* 0x000fc60003f25270 */
[----:B------:R-:W-:-:S05]  /*0320*/  @!P2 IMAD.MOV R14, RZ, RZ, -R14 ;  /* 0x000000ffff0ea224 */ /* 0x000fca00078e0a0e */
[----:B------:R-:W-:-:S05]  /*0330*/  SEL R14, R24, R14, !P1 ;  /* 0x0000000e180e7207 */ /* 0x000fca0004800000 */
[----:B------:R-:W-:-:S04]  /*0340*/  IMAD R19, R14, R3, R2 ;  /* 0x000000030e137224 */ /* 0x000fc800078e0202 */
[----:B----4-:R-:W-:-:S06]  /*0350*/  IMAD.WIDE R18, R19, 0x8, R12 ;  /* 0x0000000813127825 */ /* 0x010fcc00078e020c */
[----:B-1----:R-:W2:Y:S01]  /*0360*/  LDG.E.64 R18, desc[UR4][R18.64] ;  /* 0x0000000412127981 */ /* 0x002ea2000c1e1b00 */
[----:B------:R-:W0:Y:S01]  /*0370*/  I2F.RP R7, R23 ;  /* 0x0000001700077306 */ /* 0x000e220000209400 */
[----:B------:R-:W-:-:S05]  /*0380*/  VIADD R16, R21, 0xfffffffe ;  /* 0xfffffffe15107836 */ /* 0x000fca0000000000 */
[----:B------:R-:W-:Y:S02]  /*0390*/  IABS R17, R16 ;  /* 0x0000001000117213 */ /* 0x000fe40000000000 */
[----:B------:R-:W-:Y:S01]  /*03a0*/  ISETP.GE.AND P3, PT, R16, RZ, PT ;  /* 0x000000ff1000720c */ /* 0x000fe20003f66270 */
[----:B0-----:R-:W0:Y:S02]  /*03b0*/  MUFU.RCP R7, R7 ;  /* 0x0000000700077308 */ /* 0x001e240000001000 */
[----:B0-----:R-:W-:-:S06]  /*03c0*/  VIADD R15, R7, 0xffffffe ;  /* 0x0ffffffe070f7836 */ /* 0x001fcc0000000000 */
[----:B------:R-:W0:Y:S02]  /*03d0*/  F2I.FTZ.U32.TRUNC.NTZ R15, R15 ;  /* 0x0000000f000f7305 */ /* 0x000e24000021f000 */
[----:B0-----:R-:W-:-:S05]  /*03e0*/  IADD3 R14, PT, PT, RZ, -R15, RZ ;  /* 0x8000000fff0e7210 */ /* 0x001fca0007ffe0ff */
[----:B------:R-:W-:Y:S02]  /*03f0*/  IMAD R9, R14, R23, RZ ;  /* 0x000000170e097224 */ /* 0x000fe400078e02ff */
[----:B------:R-:W-:-:S04]  /*0400*/  IMAD.MOV.U32 R14, RZ, RZ, RZ ;  /* 0x000000ffff0e7224 */ /* 0x000fc800078e00ff */
[----:B------:R-:W-:Y:S01]  /*0410*/  IMAD.HI.U32 R9, R15, R9, R14 ;  /* 0x000000090f097227 */ /* 0x000fe200078e000e */
[----:B------:R-:W-:-:S03]  /*0420*/  MOV R14, R17 ;  /* 0x00000011000e7202 */ /* 0x000fc60000000f00 */
[----:B------:R-:W-:-:S04]  /*0430*/  IMAD.WIDE R16, R20, 0x8, R10 ;  /* 0x0000000814107825 */ /* 0x000fc800078e020a */
[----:B------:R-:W-:-:S04]  /*0440*/  IMAD.HI.U32 R7, R9, R14, RZ ;  /* 0x0000000e09077227 */ /* 0x000fc800078e00ff */
[----:B------:R-:W-:-:S04]  /*0450*/  IMAD.MOV R7, RZ, RZ, -R7 ;  /* 0x000000ffff077224 */ /* 0x000fc800078e0a07 */
[----:B------:R-:W-:Y:S02]  /*0460*/  IMAD R14, R23, R7, R14 ;  /* 0x00000007170e7224 */ /* 0x000fe400078e020e */
[----:B------:R-:W-:-:S05]  /*0470*/  IMAD.MOV.U32 R7, RZ, RZ, R23 ;  /* 0x000000ffff077224 */ /* 0x000fca00078e0017 */
[----:B------:R-:W-:-:S13]  /*0480*/  ISETP.GT.U32.AND P2, PT, R7, R14, PT ;  /* 0x0000000e0700720c */ /* 0x000fda0003f44070 */
[----:B------:R-:W-:-:S04]  /*0490*/  @!P2 IADD3 R14, PT, PT, R14, -R23, RZ ;  /* 0x800000170e0ea210 */ /* 0x000fc80007ffe0ff */
[----:B------:R-:W-:-:S13]  /*04a0*/  ISETP.GT.U32.AND P2, PT, R7, R14, PT ;  /* 0x0000000e0700720c */ /* 0x000fda0003f44070 */
[----:B------:R-:W-:-:S04]  /*04b0*/  @!P2 IMAD.IADD R14, R14, 0x1, -R23 ;  /* 0x000000010e0ea824 */ /* 0x000fc800078e0a17 */
[----:B------:R-:W-:-:S05]  /*04c0*/  @!P3 IMAD.MOV R14, RZ, RZ, -R14 ;  /* 0x000000ffff0eb224 */ /* 0x000fca00078e0a0e */
[----:B------:R-:W-:-:S05]  /*04d0*/  SEL R14, R24, R14, !P1 ;  /* 0x0000000e180e7207 */ /* 0x000fca0004800000 */
[----:B------:R-:W-:-:S04]  /*04e0*/  IMAD R15, R14, R3, R2 ;  /* 0x000000030e0f7224 */ /* 0x000fc800078e0202 */
[----:B------:R-:W-:Y:S01]  /*04f0*/  IMAD.WIDE R14, R15, 0x8, R12 ;  /* 0x000000080f0e7825 */ /* 0x000fe200078e020c */
[----:B--2---:R0:W-:Y:S05]  /*0500*/  STG.E.64 desc[UR4][R16.64], R18 ;  /* 0x0000001210007986 */ /* 0x0041ea000c101b04 */
[----:B------:R-:W2:Y:S01]  /*0510*/  LDG.E.64 R14, desc[UR4][R14.64] ;  /* 0x000000040e0e7981 */ /* 0x000ea2000c1e1b00 */
[----:B------:R-:W-:-:S04]  /*0520*/  IADD3 R25, PT, PT, R21, -0x1, RZ ;  /* 0xffffffff15197810 */ /* 0x000fc80007ffe0ff */
[----:B------:R-:W-:Y:S02]  /*0530*/  IABS R28, R25 ;  /* 0x00000019001c7213 */ /* 0x000fe40000000000 */
[----:B------:R-:W-:-:S03]  /*0540*/  ISETP.GE.AND P3, PT, R25, RZ, PT ;  /* 0x000000ff1900720c */ /* 0x000fc60003f66270 */
[----:B------:R-:W-:-:S04]  /*0550*/  IMAD.HI.U32 R26, R9, R28, RZ ;  /* 0x0000001c091a7227 */ /* 0x000fc800078e00ff */
[----:B------:R-:W-:Y:S02]  /*0560*/  IMAD.MOV R26, RZ, RZ, -R26 ;  /* 0x000000ffff1a7224 */ /* 0x000fe400078e0a1a */
[----:B0-----:R-:W-:-:S04]  /*0570*/  IMAD.WIDE R16, R3, 0x8, R16 ;  /* 0x0000000803107825 */ /* 0x001fc800078e0210 */
[----:B------:R-:W-:-:S05]  /*0580*/  IMAD R26, R23, R26, R28 ;  /* 0x0000001a171a7224 */ /* 0x000fca00078e021c */
[----:B------:R-:W-:-:S13]  /*0590*/  ISETP.GT.U32.AND P2, PT, R7, R26, PT ;  /* 0x0000001a0700720c */ /* 0x000fda0003f44070 */
[----:B------:R-:W-:-:S04]  /*05a0*/  @!P2 IADD3 R26, PT, PT, R26, -R23, RZ ;  /* 0x800000171a1aa210 */ /* 0x000fc80007ffe0ff */
[----:B------:R-:W-:-:S13]  /*05b0*/  ISETP.GT.U32.AND P2, PT, R7, R26, PT ;  /* 0x0000001a0700720c */ /* 0x000fda0003f44070 */
[----:B------:R-:W-:-:S05]  /*05c0*/  @!P2 IMAD.IADD R26, R26, 0x1, -R23 ;  /* 0x000000011a1aa824 */ /* 0x000fca00078e0a17 */
[----:B------:R-:W-:-:S04]  /*05d0*/  @!P3 IADD3 R26, PT, PT, -R26, RZ, RZ ;  /* 0x000000ff1a1ab210 */ /* 0x000fc80007ffe1ff */
[----:B------:R-:W-:-:S05]  /*05e0*/  SEL R26, R24, R26, !P1 ;  /* 0x0000001a181a7207 */ /* 0x000fca0004800000 */
[----:B------:R-:W-:-:S04]  /*05f0*/  IMAD R19, R26, R3, R2 ;  /* 0x000000031a137224 */ /* 0x000fc800078e0202 */
[----:B------:R-:W-:Y:S01]  /*0600*/  IMAD.WIDE R18, R19, 0x8, R12 ;  /* 0x0000000813127825 */ /* 0x000fe200078e020c */
[----:B--2---:R0:W-:Y:S05]  /*0610*/  STG.E.64 desc[UR4][R16.64], R14 ;  /* 0x0000000e10007986 */ /* 0x0041ea000c101b04 */
[----:B------:R-:W2:Y:S01]  /*0620*/  LDG.E.64 R18, desc[UR4][R18.64] ;  /* 0x0000000412127981 */ /* 0x000ea2000c1e1b00 */
        /* <DEDUP_REMOVED lines=13> */
[----:B------:R-:W-:-:S04]  /*0700*/  IMAD.WIDE R14, R15, 0x8, R12 ;  /* 0x000000080f0e7825 */ /* 0x000fc800078e020c */
[----:B------:R-:W-:Y:S01]  /*0710*/  VIADD R25, R21, 0x1 ;  /* 0x0000000115197836 */ /* 0x000fe20000000000 */
[----:B--2---:R0:W-:Y:S04]  /*0720*/  STG.E.64 desc[UR4][R16.64], R18 ;  /* 0x0000001210007986 */ /* 0x0041e8000c101b04 */
[----:B------:R-:W2:Y:S01]  /*0730*/  LDG.E.64 R14, desc[UR4][R14.64] ;  /* 0x000000040e0e7981 */ /* 0x000ea2000c1e1b00 */
[----:B------:R-:W-:Y:S02]  /*0740*/  IABS R28, R25 ;  /* 0x00000019001c7213 */ /* 0x000fe40000000000 */
[----:B------:R-:W-:-:S03]  /*0750*/  ISETP.GE.AND P3, PT, R25, RZ, PT ;  /* 0x000000ff1900720c */ /* 0x000fc60003f66270 */
[----:B------:R-:W-:-:S04]  /*0760*/  IMAD.HI.U32 R26, R9, R28, RZ ;  /* 0x0000001c091a7227 */ /* 0x000fc800078e00ff */
[----:B0-----:R-:W-:Y:S01]  /*0770*/  IMAD.WIDE R16, R3, 0x8, R16 ;  /* 0x0000000803107825 */ /* 0x001fe200078e0210 */
[----:B------:R-:W-:-:S05]  /*0780*/  IADD3 R26, PT, PT, -R26, RZ, RZ ;  /* 0x000000ff1a1a7210 */ /* 0x000fca0007ffe1ff */
[----:B------:R-:W-:-:S05]  /*0790*/  IMAD R26, R23, R26, R28 ;  /* 0x0000001a171a7224 */ /* 0x000fca00078e021c */
[----:B------:R-:W-:-:S13]  /*07a0*/  ISETP.GT.U32.AND P2, PT, R7, R26, PT ;  /* 0x0000001a0700720c */ /* 0x000fda0003f44070 */
[----:B------:R-:W-:-:S05]  /*07b0*/  @!P2 IMAD.IADD R26, R26, 0x1, -R23 ;  /* 0x000000011a1aa824 */ /* 0x000fca00078e0a17 */
[----:B------:R-:W-:-:S13]  /*07c0*/  ISETP.GT.U32.AND P2, PT, R7, R26, PT ;  /* 0x0000001a0700720c */ /* 0x000fda0003f44070 */
[----:B------:R-:W-:-:S05]  /*07d0*/  @!P2 IADD3 R26, PT, PT, R26, -R23, RZ ;  /* 0x800000171a1aa210 */ /* 0x000fca0007ffe0ff */
[----:B------:R-:W-:-:S05]  /*07e0*/  @!P3 IMAD.MOV R26, RZ, RZ, -R26 ;  /* 0x000000ffff1ab224 */ /* 0x000fca00078e0a1a */
[----:B------:R-:W-:-:S05]  /*07f0*/  SEL R26, R24, R26, !P1 ;  /* 0x0000001a181a7207 */ /* 0x000fca0004800000 */
[----:B------:R-:W-:-:S04]  /*0800*/  IMAD R19, R26, R3, R2 ;  /* 0x000000031a137224 */ /* 0x000fc800078e0202 */
[----:B------:R-:W-:Y:S01]  /*0810*/  IMAD.WIDE R18, R19, 0x8, R12 ;  /* 0x0000000813127825 */ /* 0x000fe200078e020c */
[----:B------:R-:W-:Y:S01]  /*0820*/  IADD3 R25, PT, PT, R21, 0x2, RZ ;  /* 0x0000000215197810 */ /* 0x000fe20007ffe0ff */
[----:B--2---:R0:W-:Y:S04]  /*0830*/  STG.E.64 desc[UR4][R16.64], R14 ;  /* 0x0000000e10007986 */ /* 0x0041e8000c101b04 */
        /* <DEDUP_REMOVED lines=50> */
[----:B------:R-:W3:Y:S01]  /*0b60*/  LDG.E.64 R14, desc[UR4][R14.64] ;  /* 0x000000040e0e7981 */ /* 0x000ee2000c1e1b00 */
[----:B------:R-:W-:Y:S01]  /*0b70*/  VIADD R22, R22, 0x8 ;  /* 0x0000000816167836 */ /* 0x000fe20000000000 */
[C---:B------:R-:W-:Y:S01]  /*0b80*/  LEA R20, R3.reuse, R20, 0x3 ;  /* 0x0000001403147211 */ /* 0x040fe200078e18ff */
[----:B------:R-:W-:-:S03]  /*0b90*/  IMAD.WIDE R24, R3, 0x8, R16 ;  /* 0x0000000803187825 */ /* 0x000fc600078e0210 */
[----:B------:R-:W-:Y:S01]  /*0ba0*/  ISETP.NE.AND P1, PT, R22, RZ, PT ;  /* 0x000000ff1600720c */ /* 0x000fe20003f25270 */
[----:B------:R-:W-:Y:S01]  /*0bb0*/  VIADD R21, R21, 0x8 ;  /* 0x0000000815157836 */ /* 0x000fe20000000000 */
[----:B---3--:R2:W-:Y:S11]  /*0bc0*/  STG.E.64 desc[UR4][R24.64], R14 ;  /* 0x0000000e18007986 */ /* 0x0085f6000c101b04 */
[----:B------:R-:W-:Y:S05]  /*0bd0*/  @P1 BRA `(.L_x_8) ;  /* 0xfffffff400981947 */ /* 0x000fea000383ffff */
.L_x_7:
[----:B-1----:R-:W-:Y:S05]  /*0be0*/  @!P0 EXIT ;  /* 0x000000000000894d */ /* 0x002fea0003800000 */
[----:B------:R-:W-:Y:S02]  /*0bf0*/  ISETP.GE.U32.AND P1, PT, R4, 0x4, PT ;  /* 0x000000040400780c */ /* 0x000fe40003f26070 */
[----:B--2---:R-:W-:-:S04]  /*0c00*/  LOP3.LUT R18, R0, 0x3, RZ, 0xc0, !PT ;  /* 0x0000000300127812 */ /* 0x004fc800078ec0ff */
[----:B------:R-:W-:-:S07]  /*0c10*/  ISETP.NE.AND P0, PT, R18, RZ, PT ;  /* 0x000000ff1200720c */ /* 0x000fce0003f05270 */
[----:B------:R-:W-:Y:S06]  /*0c20*/  @!P1 BRA `(.L_x_9) ;  /* 0x00000004004c9947 */ /* 0x000fec0003800000 */
[----:B------:R-:W-:Y:S02]  /*0c30*/  IABS R15, R0 ;  /* 0x00000000000f7213 */ /* 0x000fe40000000000 */
[----:B------:R-:W-:Y:S02]  /*0c40*/  IADD3 R4, PT, PT, R6, R5, RZ ;  /* 0x0000000506047210 */ /* 0x000fe40007ffe0ff */
[----:B------:R-:W0:Y:S02]  /*0c50*/  I2F.RP R7, R15 ;  /* 0x0000000f00077306 */ /* 0x000e240000209400 */
[----:B------:R-:W-:-:S06]  /*0c60*/  ISETP.GE.AND P2, PT, R4, RZ, PT ;  /* 0x000000ff0400720c */ /* 0x000fcc0003f46270 */
[----:B0-----:R-:W0:Y:S02]  /*0c70*/  MUFU.RCP R7, R7 ;  /* 0x0000000700077308 */ /* 0x001e240000001000 */
[----:B0-----:R-:W-:-:S06]  /*0c80*/  IADD3 R8, PT, PT, R7, 0xffffffe, RZ ;  /* 0x0ffffffe07087810 */ /* 0x001fcc0007ffe0ff */
[----:B------:R0:W1:Y:S02]  /*0c90*/  F2I.FTZ.U32.TRUNC.NTZ R9, R8 ;  /* 0x0000000800097305 */ /* 0x000064000021f000 */
[----:B0-----:R-:W-:Y:S02]  /*0ca0*/  IMAD.MOV.U32 R8, RZ, RZ, RZ ;  /* 0x000000ffff087224 */ /* 0x001fe400078e00ff */
[----:B-1----:R-:W-:-:S04]  /*0cb0*/  IMAD.MOV R10, RZ, RZ, -R9 ;  /* 0x000000ffff0a7224 */ /* 0x002fc800078e0a09 */
[----:B------:R-:W-:Y:S01]  /*0cc0*/  IMAD R11, R10, R15, RZ ;  /* 0x0000000f0a0b7224 */ /* 0x000fe200078e02ff */
[----:B------:R-:W-:-:S03]  /*0cd0*/  IABS R10, R4 ;  /* 0x00000004000a7213 */ /* 0x000fc60000000000 */
[----:B------:R-:W-:Y:S02]  /*0ce0*/  IMAD.HI.U32 R14, R9, R11, R8 ;  /* 0x0000000b090e7227 */ /* 0x000fe400078e0008 */
[----:B------:R-:W0:Y:S04]  /*0cf0*/  LDC.64 R8, c[0x0][0x390] ;  /* 0x0000e400ff087b82 */ /* 0x000e280000000a00 */
[----:B------:R-:W-:-:S05]  /*0d00*/  IMAD.HI.U32 R7, R14, R10, RZ ;  /* 0x0000000a0e077227 */ /* 0x000fca00078e00ff */
[----:B------:R-:W-:-:S05]  /*0d10*/  IADD3 R7, PT, PT, -R7, RZ, RZ ;  /* 0x000000ff07077210 */ /* 0x000fca0007ffe1ff */
[----:B------:R-:W-:Y:S01]  /*0d20*/  IMAD R10, R15, R7, R10 ;  /* 0x000000070f0a7224 */ /* 0x000fe200078e020a */
[----:B------:R-:W-:-:S04]  /*0d30*/  LOP3.LUT R7, RZ, R0, RZ, 0x33, !PT ;  /* 0x00000000ff077212 */ /* 0x000fc800078e33ff */
        /* <DEDUP_REMOVED lines=8> */
[----:B0-----:R-:W-:-:S06]  /*0dc0*/  IMAD.WIDE R10, R11, 0x8, R8 ;  /* 0x000000080b0a7825 */ /* 0x001fcc00078e0208 */
[----:B------:R-:W2:Y:S01]  /*0dd0*/  LDG.E.64 R10, desc[UR4][R10.64] ;  /* 0x000000040a0a7981 */ /* 0x000ea2000c1e1b00 */
[----:B------:R-:W-:Y:S01]  /*0de0*/  IADD3 R12, PT, PT, R4, 0x1, RZ ;  /* 0x00000001040c7810 */ /* 0x000fe20007ffe0ff */
[----:B------:R-:W-:-:S03]  /*0df0*/  IMAD R17, R5, R3, R2 ;  /* 0x0000000305117224 */ /* 0x000fc600078e0202 */
[----:B------:R-:W-:Y:S02]  /*0e00*/  IABS R16, R12 ;  /* 0x0000000c00107213 */ /* 0x000fe40000000000 */
[----:B------:R-:W-:-:S03]  /*0e10*/  ISETP.GE.AND P3, PT, R12, RZ, PT ;  /* 0x000000ff0c00720c */ /* 0x000fc60003f66270 */
[----:B------:R-:W-:-:S04]  /*0e20*/  IMAD.HI.U32 R13, R14, R16, RZ ;  /* 0x000000100e0d7227 */ /* 0x000fc800078e00ff */
[----:B------:R-:W-:-:S04]  /*0e30*/  IMAD.MOV R13, RZ, RZ, -R13 ;  /* 0x000000ffff0d7224 */ /* 0x000fc800078e0a0d */
[C---:B------:R-:W-:Y:S02]  /*0e40*/  IMAD R16, R15.reuse, R13, R16 ;  /* 0x0000000d0f107224 */ /* 0x040fe400078e0210 */
[----:B------:R-:W0:Y:S03]  /*0e50*/  LDC.64 R12, c[0x0][0x380] ;  /* 0x0000e000ff0c7b82 */ /* 0x000e260000000a00 */
[----:B------:R-:W-:-:S13]  /*0e60*/  ISETP.GT.U32.AND P2, PT, R15, R16, PT ;  /* 0x000000100f00720c */ /* 0x000fda0003f44070 */
[----:B------:R-:W-:-:S04]  /*0e70*/  @!P2 IADD3 R16, PT, PT, R16, -R15, RZ ;  /* 0x8000000f1010a210 */ /* 0x000fc80007ffe0ff */
[----:B------:R-:W-:Y:S01]  /*0e80*/  ISETP.GT.U32.AND P2, PT, R15, R16, PT ;  /* 0x000000100f00720c */ /* 0x000fe20003f44070 */
[----:B0-----:R-:W-:-:S12]  /*0e90*/  IMAD.WIDE R12, R17, 0x8, R12 ;  /* 0x00000008110c7825 */ /* 0x001fd800078e020c */
        /* <DEDUP_REMOVED lines=28> */
[----:B------:R-:W-:-:S04]  /*1060*/  IMAD.MOV R14, RZ, RZ, -R14 ;  /* 0x000000ffff0e7224 */ /* 0x000fc800078e0a0e */
[----:B------:R-:W-:-:S05]  /*1070*/  IMAD R14, R15, R14, R19 ;  /* 0x0000000e0f0e7224 */ /* 0x000fca00078e0213 */
[----:B------:R-:W-:-:S13]  /*1080*/  ISETP.GT.U32.AND P2, PT, R15, R14, PT ;  /* 0x0000000e0f00720c */ /* 0x000fda0003f44070 */
[----:B------:R-:W-:-:S04]  /*1090*/  @!P2 IADD3 R14, PT, PT, R14, -R15, RZ ;  /* 0x8000000f0e0ea210 */ /* 0x000fc80007ffe0ff */
[----:B------:R-:W-:-:S13]  /*10a0*/  ISETP.GT.U32.AND P2, PT, R15, R14, PT ;  /* 0x0000000e0f00720c */ /* 0x000fda0003f44070 */
[----:B------:R-:W-:-:S05]  /*10b0*/  @!P2 IMAD.IADD R14, R14, 0x1, -R15 ;  /* 0x000000010e0ea824 */ /* 0x000fca00078e0a0f */
[----:B------:R-:W-:-:S04]  /*10c0*/  @!P3 IADD3 R14, PT, PT, -R14, RZ, RZ ;  /* 0x000000ff0e0eb210 */ /* 0x000fc80007ffe1ff */
[----:B------:R-:W-:Y:S01]  /*10d0*/  SEL R7, R7, R14, !P1 ;  /* 0x0000000e07077207 */ /* 0x000fe20004800000 */
[----:B------:R-:W-:-:S04]  /*10e0*/  IMAD.WIDE R14, R3, 0x8, R12 ;  /* 0x00000008030e7825 */ /* 0x000fc800078e020c */
[----:B------:R-:W-:-:S04]  /*10f0*/  IMAD R7, R7, R3, R2 ;  /* 0x0000000307077224 */ /* 0x000fc800078e0202 */
[----:B------:R-:W-:Y:S01]  /*1100*/  IMAD.WIDE R8, R7, 0x8, R8 ;  /* 0x0000000807087825 */ /* 0x000fe200078e0208 */
[----:B--2---:R1:W-:Y:S05]  /*1110*/  STG.E.64 desc[UR4][R14.64], R10 ;  /* 0x0000000a0e007986 */ /* 0x0043ea000c101b04 */
[----:B------:R-:W2:Y:S01]  /*1120*/  LDG.E.64 R8, desc[UR4][R8.64] ;  /* 0x0000000408087981 */ /* 0x000ea2000c1e1b00 */
[----:B0-----:R-:W-:-:S04]  /*1130*/  IMAD.WIDE R12, R3, 0x8, R14 ;  /* 0x00000008030c7825 */ /* 0x001fc800078e020e */
[----:B------:R-:W-:Y:S01]  /*1140*/  VIADD R5, R5, 0x4 ;  /* 0x0000000405057836 */ /* 0x000fe20000000000 */
[----:B--2---:R1:W-:Y:S06]  /*1150*/  STG.E.64 desc[UR4][R12.64], R8 ;  /* 0x000000080c007986 */ /* 0x0043ec000c101b04 */
.L_x_9:
[----:B------:R-:W-:Y:S05]  /*1160*/  @!P0 EXIT ;  /* 0x000000000000894d */ /* 0x000fea0003800000 */
[----:B------:R-:W-:-:S13]  /*1170*/  ISETP.NE.AND P0, PT, R18, 0x1, PT ;  /* 0x000000011200780c */ /* 0x000fda0003f05270 */
[----:B------:R-:W-:Y:S05]  /*1180*/  @!P0 BRA `(.L_x_10) ;  /* 0x0000000000c88947 */ /* 0x000fea0003800000 */
[-C--:B------:R-:W-:Y:S02]  /*1190*/  IABS R4, R0.reuse ;  /* 0x0000000000047213 */ /* 0x080fe40000000000 */
[----:B-1----:R-:W-:Y:S02]  /*11a0*/  IADD3 R12, PT, PT, R6, R5, RZ ;  /* 0x00000005060c7210 */ /* 0x002fe40007ffe0ff */
[----:B------:R-:W0:Y:S01]  /*11b0*/  I2F.RP R7, R4 ;  /* 0x0000000400077306 */ /* 0x000e220000209400 */
[----:B------:R-:W-:Y:S02]  /*11c0*/  LOP3.LUT R16, RZ, R0, RZ, 0x33, !PT ;  /* 0x00000000ff107212 */ /* 0x000fe400078e33ff */
[----:B------:R-:W-:Y:S02]  /*11d0*/  IABS R10, R12 ;  /* 0x0000000c000a7213 */ /* 0x000fe40000000000 */
[----:B------:R-:W-:-:S03]  /*11e0*/  ISETP.GE.AND P1, PT, R12, RZ, PT ;  /* 0x000000ff0c00720c */ /* 0x000fc60003f26270 */
[----:B0-----:R-:W0:Y:S02]  /*11f0*/  MUFU.RCP R7, R7 ;  /* 0x0000000700077308 */ /* 0x001e240000001000 */
[----:B0-----:R-:W-:-:S06]  /*1200*/  IADD3 R8, PT, PT, R7, 0xffffffe, RZ ;  /* 0x0ffffffe07087810 */ /* 0x001fcc0007ffe0ff */
[----:B------:R0:W1:Y:S02]  /*1210*/  F2I.FTZ.U32.TRUNC.NTZ R9, R8 ;  /* 0x0000000800097305 */ /* 0x000064000021f000 */
[----:B0-----:R-:W-:Y:S02]  /*1220*/  IMAD.MOV.U32 R8, RZ, RZ, RZ ;  /* 0x000000ffff087224 */ /* 0x001fe400078e00ff */
[----:B-1----:R-:W-:-:S04]  /*1230*/  IMAD.MOV R11, RZ, RZ, -R9 ;  /* 0x000000ffff0b7224 */ /* 0x002fc800078e0a09 */
[----:B------:R-:W-:-:S04]  /*1240*/  IMAD R11, R11, R4, RZ ;  /* 0x000000040b0b7224 */ /* 0x000fc800078e02ff */
[----:B------:R-:W-:Y:S01]  /*1250*/  IMAD.HI.U32 R14, R9, R11, R8 ;  /* 0x0000000b090e7227 */ /* 0x000fe200078e0008 */
[----:B------:R-:W-:-:S05]  /*1260*/  MOV R9, R10 ;  /* 0x0000000a00097202 */ /* 0x000fca0000000f00 */
[----:B------:R-:W-:-:S04]  /*1270*/  IMAD.HI.U32 R7, R14, R9, RZ ;  /* 0x000000090e077227 */ /* 0x000fc800078e00ff */
[----:B------:R-:W-:-:S04]  /*1280*/  IMAD.MOV R7, RZ, RZ, -R7 ;  /* 0x000000ffff077224 */ /* 0x000fc800078e0a07 */
[C---:B------:R-:W-:Y:S02]  /*1290*/  IMAD R7, R4.reuse, R7, R9 ;  /* 0x0000000704077224 */ /* 0x040fe400078e0209 */
[----:B------:R-:W0:Y:S03]  /*12a0*/  LDC.64 R8, c[0x0][0x390] ;  /* 0x0000e400ff087b82 */ /* 0x000e260000000a00 */
[----:B------:R-:W-:-:S13]  /*12b0*/  ISETP.GT.U32.AND P0, PT, R4, R7, PT ;  /* 0x000000070400720c */ /* 0x000fda0003f04070 */
[----:B------:R-:W-:-:S04]  /*12c0*/  @!P0 IADD3 R7, PT, PT, R7, -R4, RZ ;  /* 0x8000000407078210 */ /* 0x000fc80007ffe0ff */
[----:B------:R-:W-:-:S13]  /*12d0*/  ISETP.GT.U32.AND P0, PT, R4, R7, PT ;  /* 0x000000070400720c */ /* 0x000fda0003f04070 */
[----:B------:R-:W-:Y:S01]  /*12e0*/  @!P0 IMAD.IADD R7, R7, 0x1, -R4 ;  /* 0x0000000107078824 */ /* 0x000fe200078e0a04 */
[----:B------:R-:W-:-:S04]  /*12f0*/  ISETP.NE.AND P0, PT, R0, RZ, PT ;  /* 0x000000ff0000720c */ /* 0x000fc80003f05270 */
[----:B------:R-:W-:-:S04]  /*1300*/  @!P1 IADD3 R7, PT, PT, -R7, RZ, RZ ;  /* 0x000000ff07079210 */ /* 0x000fc80007ffe1ff */
[----:B------:R-:W-:-:S05]  /*1310*/  SEL R7, R16, R7, !P0 ;  /* 0x0000000710077207 */ /* 0x000fca0004000000 */
[----:B------:R-:W-:-:S04]  /*1320*/  IMAD R7, R7, R3, R2 ;  /* 0x0000000307077224 */ /* 0x000fc800078e0202 */
[----:B0-----:R-:W-:-:S06]  /*1330*/  IMAD.WIDE R10, R7, 0x8, R8 ;  /* 0x00000008070a7825 */ /* 0x001fcc00078e0208 */
[----:B------:R-:W2:Y:S01]  /*1340*/  LDG.E.64 R10, desc[UR4][R10.64] ;  /* 0x000000040a0a7981 */ /* 0x000ea2000c1e1b00 */
[----:B------:R-:W-:Y:S02]  /*1350*/  VIADD R7, R12, 0x1 ;  /* 0x000000010c077836 */ /* 0x000fe40000000000 */
[----:B------:R-:W-:-:S03]  /*1360*/  IMAD R17, R5, R3, R2 ;  /* 0x0000000305117224 */ /* 0x000fc600078e0202 */
[----:B------:R-:W-:Y:S02]  /*1370*/  IABS R15, R7 ;  /* 0x00000007000f7213 */ /* 0x000fe40000000000 */
[----:B------:R-:W-:-:S03]  /*1380*/  ISETP.GE.AND P2, PT, R7, RZ, PT ;  /* 0x000000ff0700720c */ /* 0x000fc60003f46270 */
[----:B------:R-:W-:-:S05]  /*1390*/  IMAD.HI.U32 R12, R14, R15, RZ ;  /* 0x0000000f0e0c7227 */ /* 0x000fca00078e00ff */
[----:B------:R-:W-:-:S05]  /*13a0*/  IADD3 R12, PT, PT, -R12, RZ, RZ ;  /* 0x000000ff0c0c7210 */ /* 0x000fca0007ffe1ff */
[C---:B------:R-:W-:Y:S02]  /*13b0*/  IMAD R15, R4.reuse, R12, R15 ;  /* 0x0000000c040f7224 */ /* 0x040fe400078e020f */
[----:B------:R-:W0:Y:S03]  /*13c0*/  LDC.64 R12, c[0x0][0x380] ;  /* 0x0000e000ff0c7b82 */ /* 0x000e260000000a00 */
[----:B------:R-:W-:-:S13]  /*13d0*/  ISETP.GT.U32.AND P1, PT, R4, R15, PT ;  /* 0x0000000f0400720c */ /* 0x000fda0003f24070 */
[----:B------:R-:W-:-:S05]  /*13e0*/  @!P1 IMAD.IADD R15, R15, 0x1, -R4 ;  /* 0x000000010f0f9824 */ /* 0x000fca00078e0a04 */
[----:B------:R-:W-:-:S13]  /*13f0*/  ISETP.GT.U32.AND P1, PT, R4, R15, PT ;  /* 0x0000000f0400720c */ /* 0x000fda0003f24070 */
[----:B------:R-:W-:-:S05]  /*1400*/  @!P1 IADD3 R15, PT, PT, R15, -R4, RZ ;  /* 0x800000040f0f9210 */ /* 0x000fca0007ffe0ff */
[----:B------:R-:W-:-:S05]  /*1410*/  @!P2 IMAD.MOV R15, RZ, RZ, -R15 ;  /* 0x000000ffff0fa224 */ /* 0x000fca00078e0a0f */
[----:B------:R-:W-:-:S05]  /*1420*/  SEL R15, R16, R15, !P0 ;  /* 0x0000000f100f7207 */ /* 0x000fca0004000000 */
[----:B------:R-:W-:Y:S02]  /*1430*/  IMAD R7, R15, R3, R2 ;  /* 0x000000030f077224 */ /* 0x000fe400078e0202 */
[----:B0-----:R-:W-:-:S04]  /*1440*/  IMAD.WIDE R14, R17, 0x8, R12 ;  /* 0x00000008110e7825 */ /* 0x001fc800078e020c */
[----:B------:R-:W-:Y:S01]  /*1450*/  IMAD.WIDE R8, R7, 0x8, R8 ;  /* 0x0000000807087825 */ /* 0x000fe200078e0208 */
[----:B--2---:R0:W-:Y:S05]  /*1460*/  STG.E.64 desc[UR4][R14.64], R10 ;  /* 0x0000000a0e007986 */ /* 0x0041ea000c101b04 */
[----:B------:R-:W2:Y:S01]  /*1470*/  LDG.E.64 R8, desc[UR4][R8.64] ;  /* 0x0000000408087981 */ /* 0x000ea2000c1e1b00 */
[----:B------:R-:W-:Y:S01]  /*1480*/  IMAD.WIDE R12, R3, 0x8, R14 ;  /* 0x00000008030c7825 */ /* 0x000fe200078e020e */
[----:B------:R-:W-:-:S04]  /*1490*/  IADD3 R5, PT, PT, R5, 0x2, RZ ;  /* 0x0000000205057810 */ /* 0x000fc80007ffe0ff */
[----:B--2---:R0:W-:Y:S03]  /*14a0*/  STG.E.64 desc[UR4][R12.64], R8 ;  /* 0x000000080c007986 */ /* 0x0041e6000c101b04 */
.L_x_10:
[----:B------:R-:W-:-:S04]  /*14b0*/  LOP3.LUT R4, R0, 0x1, RZ, 0xc0, !PT ;  /* 0x0000000100047812 */ /* 0x000fc800078ec0ff */
[----:B------:R-:W-:-:S13]  /*14c0*/  ISETP.NE.U32.AND P0, PT, R4, 0x1, PT ;  /* 0x000000010400780c */ /* 0x000fda0003f05070 */
[----:B------:R-:W-:Y:S05]  /*14d0*/  @P0 EXIT ;  /* 0x000000000000094d */ /* 0x000fea0003800000 */
[----:B01----:R-:W-:Y:S01]  /*14e0*/  IABS R9, R0 ;  /* 0x0000000000097213 */ /* 0x003fe20000000000 */
[----:B------:R-:W-:Y:S02]  /*14f0*/  IMAD.IADD R4, R6, 0x1, R5 ;  /* 0x0000000106047824 */ /* 0x000fe400078e0205 */
[----:B------:R-:W-:Y:S01]  /*1500*/  HFMA2 R6, -RZ, RZ, 0, 0 ;  /* 0x00000000ff067431 */ /* 0x000fe200000001ff */
[----:B------:R-:W-:Y:S01]  /*1510*/  ISETP.NE.AND P2, PT, R0, RZ, PT ;  /* 0x000000ff0000720c */ /* 0x000fe20003f45270 */
[----:B------:R-:W0:Y:S01]  /*1520*/  I2F.RP R10, R9 ;  /* 0x00000009000a7306 */ /* 0x000e220000209400 */
[----:B------:R-:W-:-:S07]  /*1530*/  ISETP.GE.AND P1, PT, R4, RZ, PT ;  /* 0x000000ff0400720c */ /* 0x000fce0003f26270 */
[----:B0-----:R-:W0:Y:S02]  /*1540*/  MUFU.RCP R10, R10 ;  /* 0x0000000a000a7308 */ /* 0x001e240000001000 */
[----:B0-----:R-:W-:-:S06]  /*1550*/  VIADD R11, R10, 0xffffffe ;  /* 0x0ffffffe0a0b7836 */ /* 0x001fcc0000000000 */
[----:B------:R-:W0:Y:S02]  /*1560*/  F2I.FTZ.U32.TRUNC.NTZ R7, R11 ;  /* 0x0000000b00077305 */ /* 0x000e24000021f000 */
[----:B0-----:R-:W-:-:S05]  /*1570*/  IADD3 R8, PT, PT, RZ, -R7, RZ ;  /* 0x80000007ff087210 */ /* 0x001fca0007ffe0ff */
[----:B------:R-:W-:Y:S01]  /*1580*/  IMAD R13, R8, R9, RZ ;  /* 0x00000009080d7224 */ /* 0x000fe200078e02ff */
[----:B------:R-:W-:-:S03]  /*1590*/  IABS R8, R4 ;  /* 0x0000000400087213 */ /* 0x000fc60000000000 */
[----:B------:R-:W-:-:S06]  /*15a0*/  IMAD.HI.U32 R13, R7, R13, R6 ;  /* 0x0000000d070d7227 */ /* 0x000fcc00078e0006 */
[----:B------:R-:W-:-:S04]  /*15b0*/  IMAD.HI.U32 R6, R13, R8, RZ ;  /* 0x000000080d067227 */ /* 0x000fc800078e00ff */
[----:B------:R-:W-:-:S04]  /*15c0*/  IMAD.MOV R7, RZ, RZ, -R6 ;  /* 0x000000ffff077224 */ /* 0x000fc800078e0a06 */
[C---:B------:R-:W-:Y:S02]  /*15d0*/  IMAD R8, R9.reuse, R7, R8 ;  /* 0x0000000709087224 */ /* 0x040fe400078e0208 */
[----:B------:R-:W0:Y:S03]  /*15e0*/  LDC.64 R6, c[0x0][0x390] ;  /* 0x0000e400ff067b82 */ /* 0x000e260000000a00 */
[----:B------:R-:W-:-:S13]  /*15f0*/  ISETP.GT.U32.AND P0, PT, R9, R8, PT ;  /* 0x000000080900720c */ /* 0x000fda0003f04070 */
[----:B------:R-:W-:-:S04]  /*1600*/  @!P0 IADD3 R8, PT, PT, R8, -R9, RZ ;  /* 0x8000000908088210 */ /* 0x000fc80007ffe0ff */
[----:B------:R-:W-:-:S13]  /*1610*/  ISETP.GT.U32.AND P0, PT, R9, R8, PT ;  /* 0x000000080900720c */ /* 0x000fda0003f04070 */
[----:B------:R-:W-:-:S05]  /*1620*/  @!P0 IMAD.IADD R8, R8, 0x1, -R9 ;  /* 0x0000000108088824 */ /* 0x000fca00078e0a09 */
[----:B------:R-:W-:Y:S02]  /*1630*/  @!P1 IADD3 R8, PT, PT, -R8, RZ, RZ ;  /* 0x000000ff08089210 */ /* 0x000fe40007ffe1ff */
[----:B------:R-:W-:-:S05]  /*1640*/  @!P2 LOP3.LUT R8, RZ, R0, RZ, 0x33, !PT ;  /* 0x00000000ff08a212 */ /* 0x000fca00078e33ff */
[----:B------:R-:W-:-:S04]  /*1650*/  IMAD R9, R8, R3, R2 ;  /* 0x0000000308097224 */ /* 0x000fc800078e0202 */
[----:B0-----:R-:W-:Y:S02]  /*1660*/  IMAD.WIDE R6, R9, 0x8, R6 ;  /* 0x0000000809067825 */ /* 0x001fe400078e0206 */
[----:B------:R-:W0:Y:S04]  /*1670*/  LDC.64 R8, c[0x0][0x380] ;  /* 0x0000e000ff087b82 */ /* 0x000e280000000a00 */
[----:B------:R-:W2:Y:S01]  /*1680*/  LDG.E.64 R6, desc[UR4][R6.64] ;  /* 0x0000000406067981 */ /* 0x000ea2000c1e1b00 */
[----:B------:R-:W-:-:S04]  /*1690*/  IMAD R3, R5, R3, R2 ;  /* 0x0000000305037224 */ /* 0x000fc800078e0202 */
[----:B0-----:R-:W-:-:S05]  /*16a0*/  IMAD.WIDE R2, R3, 0x8, R8 ;  /* 0x0000000803027825 */ /* 0x001fca00078e0208 */
[----:B--2---:R-:W-:Y:S01]  /*16b0*/  STG.E.64 desc[UR4][R2.64], R6 ;  /* 0x0000000602007986 */ /* 0x004fe2000c101b04 */
[----:B------:R-:W-:Y:S05]  /*16c0*/  EXIT ;  /* 0x000000000000794d */ /* 0x000fea0003800000 */
.L_x_11:
        /* <DEDUP_REMOVED lines=11> */
.L_x_51:


//--------------------- .text.streamingstep1      --------------------------
	.section	.text.streamingstep1,"ax",@progbits
	.align	128
        .global         streamingstep1
        .type           streamingstep1,@function
        .size           streamingstep1,(.L_x_52 - streamingstep1)
        .other          streamingstep1,@"STO_CUDA_ENTRY STV_DEFAULT"
streamingstep1:
.text.streamingstep1:
[----:B------:R-:W-:Y:S01]  /*0000*/  LDC R1, c[0x0][0x37c] ;  /* 0x0000df00ff017b82 */ /* 0x000fe20000000800 */
[----:B------:R-:W0:Y:S07]  /*0010*/  S2R R3, SR_TID.X ;  /* 0x0000000000037919 */ /* 0x000e2e0000002100 */
[----:B------:R-:W0:Y:S01]  /*0020*/  S2UR UR4, SR_CTAID.X ;  /* 0x00000000000479c3 */ /* 0x000e220000002500 */
[----:B------:R-:W1:Y:S07]  /*0030*/  LDCU.64 UR6, c[0x0][0x3a0] ;  /* 0x00007400ff0677ac */ /* 0x000e6e0008000a00 */
[----:B------:R-:W0:Y:S01]  /*0040*/  LDC R2, c[0x0][0x360] ;  /* 0x0000d800ff027b82 */ /* 0x000e220000000800 */
[----:B-1----:R-:W-:-:S05]  /*0050*/  IMAD.U32 R0, RZ, RZ, UR6 ;  /* 0x00000006ff007e24 */ /* 0x002fca000f8e00ff */
[----:B------:R-:W-:Y:S01]  /*0060*/  ISETP.GE.AND P0, PT, R0, 0x1, PT ;  /* 0x000000010000780c */ /* 0x000fe20003f06270 */
[----:B0-----:R-:W-:-:S05]  /*0070*/  IMAD R3, R2, UR4, R3 ;  /* 0x0000000402037c24 */ /* 0x001fca000f8e0203 */
[----:B------:R-:W-:-:S13]  /*0080*/  ISETP.GE.OR P0, PT, R3, UR7, !P0 ;  /* 0x0000000703007c0c */ /* 0x000fda000c706670 */
[----:B------:R-:W-:Y:S05]  /*0090*/  @P0 EXIT ;  /* 0x000000000000094d */ /* 0x000fea0003800000 */
[----:B------:R-:W0:Y:S01]  /*00a0*/  LDCU UR4, c[0x0][0x398] ;  /* 0x00007300ff0477ac */ /* 0x000e220008000800 */
[C---:B------:R-:W-:Y:S01]  /*00b0*/  ISETP.GE.U32.AND P1, PT, R0.reuse, 0x8, PT ;  /* 0x000000080000780c */ /* 0x040fe20003f26070 */
[----:B------:R-:W-:Y:S01]  /*00c0*/  IMAD.MOV.U32 R4, RZ, RZ, RZ ;  /* 0x000000ffff047224 */ /* 0x000fe200078e00ff */
[----:B------:R-:W-:Y:S01]  /*00d0*/  LOP3.LUT R2, R0, 0x7, RZ, 0xc0, !PT ;  /* 0x0000000700027812 */ /* 0x000fe200078ec0ff */
[----:B------:R-:W1:Y:S03]  /*00e0*/  LDCU.64 UR6, c[0x0][0x358] ;  /* 0x00006b00ff0677ac */ /* 0x000e660008000a00 */
[----:B------:R-:W-:Y:S02]  /*00f0*/  ISETP.NE.AND P0, PT, R2, RZ, PT ;  /* 0x000000ff0200720c */ /* 0x000fe40003f05270 */
[----:B0-----:R-:W-:-:S05]  /*0100*/  IADD3 R5, PT, PT, R0, -UR4, RZ ;  /* 0x8000000400057c10 */ /* 0x001fca000fffe0ff */
[----:B------:R-:W-:Y:S06]  /*0110*/  @!P1 BRA `(.L_x_12) ;  /* 0x0000000800849947 */ /* 0x000fec0003800000 */
[----:B------:R-:W-:Y:S01]  /*0120*/  IABS R6, R0 ;  /* 0x0000000000067213 */ /* 0x000fe20000000000 */
[----:B------:R-:W0:Y:S01]  /*0130*/  LDC R7, c[0x0][0x3a0] ;  /* 0x0000e800ff077b82 */ /* 0x000e220000000800 */
[----:B------:R-:W-:Y:S01]  /*0140*/  HFMA2 R8, -RZ, RZ, 0, 0 ;  /* 0x00000000ff087431 */ /* 0x000fe200000001ff */
[----:B------:R-:W-:Y:S01]  /*0150*/  UMOV UR4, URZ ;  /* 0x000000ff00047c82 */ /* 0x000fe20008000000 */
[----:B------:R-:W2:Y:S05]  /*0160*/  I2F.RP R4, R6 ;  /* 0x0000000600047306 */ /* 0x000eaa0000209400 */
[----:B------:R-:W3:Y:S08]  /*0170*/  LDC.64 R10, c[0x0][0x388] ;  /* 0x0000e200ff0a7b82 */ /* 0x000ef00000000a00 */
[----:B------:R-:W4:Y:S01]  /*0180*/  LDC.64 R12, c[0x0][0x390] ;  /* 0x0000e400ff0c7b82 */ /* 0x000f220000000a00 */
[----:B--2---:R-:W2:Y:S02]  /*0190*/  MUFU.RCP R4, R4 ;  /* 0x0000000400047308 */ /* 0x004ea40000001000 */
[----:B--2---:R-:W-:Y:S01]  /*01a0*/  VIADD R9, R4, 0xffffffe ;  /* 0x0ffffffe04097836 */ /* 0x004fe20000000000 */
[----:B------:R-:W-:-:S05]  /*01b0*/  LOP3.LUT R4, R0, 0x7ffffff8, RZ, 0xc0, !PT ;  /* 0x7ffffff800047812 */ /* 0x000fca00078ec0ff */
[----:B------:R-:W2:Y:S02]  /*01c0*/  F2I.FTZ.U32.TRUNC.NTZ R9, R9 ;  /* 0x0000000900097305 */ /* 0x000ea4000021f000 */
[----:B--2---:R-:W-:-:S04]  /*01d0*/  IMAD.MOV R15, RZ, RZ, -R9 ;  /* 0x000000ffff0f7224 */ /* 0x004fc800078e0a09 */
[----:B------:R-:W-:-:S04]  /*01e0*/  IMAD R15, R15, R6, RZ ;  /* 0x000000060f0f7224 */ /* 0x000fc800078e02ff */
[----:B0--34-:R-:W-:-:S07]  /*01f0*/  IMAD.HI.U32 R8, R9, R15, R8 ;  /* 0x0000000f09087227 */ /* 0x019fce00078e0008 */
.L_x_13:
[----:B------:R-:W-:Y:S02]  /*0200*/  VIADD R9, R5, UR4 ;  /* 0x0000000405097c36 */ /* 0x000fe40008000000 */
[----:B------:R-:W-:-:S03]  /*0210*/  IMAD.MOV.U32 R0, RZ, RZ, R7 ;  /* 0x000000ffff007224 */ /* 0x000fc600078e0007 */
[----:B0-----:R-:W-:Y:S02]  /*0220*/  IABS R14, R9 ;  /* 0x00000009000e7213 */ /* 0x001fe40000000000 */
[----:B------:R-:W-:Y:S02]  /*0230*/  IABS R21, R0 ;  /* 0x0000000000157213 */ /* 0x000fe40000000000 */
[----:B------:R-:W-:Y:S01]  /*0240*/  ISETP.GE.AND P2, PT, R9, RZ, PT ;  /* 0x000000ff0900720c */ /* 0x000fe20003f46270 */
[----:B------:R-:W-:Y:S01]  /*0250*/  IMAD.HI.U32 R8, R8, R14, RZ ;  /* 0x0000000e08087227 */ /* 0x000fe200078e00ff */
[----:B------:R-:W-:-:S04]  /*0260*/  LOP3.LUT R20, RZ, R0, RZ, 0x33, !PT ;  /* 0x00000000ff147212 */ /* 0x000fc800078e33ff */
[----:B------:R-:W-:-:S05]  /*0270*/  IADD3 R8, PT, PT, -R8, RZ, RZ ;  /* 0x000000ff08087210 */ /* 0x000fca0007ffe1ff */
[----:B------:R-:W-:-:S05]  /*0280*/  IMAD R8, R21, R8, R14 ;  /* 0x0000000815087224 */ /* 0x000fca00078e020e */
[----:B------:R-:W-:-:S13]  /*0290*/  ISETP.GT.U32.AND P1, PT, R6, R8, PT ;  /* 0x000000080600720c */ /* 0x000fda0003f24070 */
[----:B------:R-:W-:-:S05]  /*02a0*/  @!P1 IMAD.IADD R8, R8, 0x1, -R21 ;  /* 0x0000000108089824 */ /* 0x000fca00078e0a15 */
[----:B------:R-:W-:-:S13]  /*02b0*/  ISETP.GT.U32.AND P1, PT, R6, R8, PT ;  /* 0x000000080600720c */ /* 0x000fda0003f24070 */
[----:B------:R-:W-:Y:S01]  /*02c0*/  @!P1 IMAD.IADD R8, R8, 0x1, -R21 ;  /* 0x0000000108089824 */ /* 0x000fe200078e0a15 */
[----:B------:R-:W-:-:S04]  /*02d0*/  ISETP.NE.AND P1, PT, R0, RZ, PT ;  /* 0x000000ff0000720c */ /* 0x000fc80003f25270 */
[----:B------:R-:W-:-:S04]  /*02e0*/  @!P2 IADD3 R8, PT, PT, -R8, RZ, RZ ;  /* 0x000000ff0808a210 */ /* 0x000fc80007ffe1ff */
[----:B------:R-:W-:-:S05]  /*02f0*/  SEL R8, R20, R8, !P1 ;  /* 0x0000000814087207 */ /* 0x000fca0004800000 */
[----:B------:R-:W-:-:S04]  /*0300*/  IMAD R19, R3, R0, R8 ;  /* 0x0000000003137224 */ /* 0x000fc800078e0208 */
[----:B------:R-:W-:-:S06]  /*0310*/  IMAD.WIDE R18, R19, 0x8, R10 ;  /* 0x0000000813127825 */ /* 0x000fcc00078e020a */
[----:B-1----:R-:W2:Y:S01]  /*0320*/  LDG.E.64 R18, desc[UR6][R18.64] ;  /* 0x0000000612127981 */ /* 0x002ea2000c1e1b00 */
[----:B------:R-:W0:Y:S01]  /*0330*/  I2F.RP R6, R21 ;  /* 0x0000001500067306 */ /* 0x000e220000209400 */
[----:B------:R-:W-:Y:S01]  /*0340*/  IADD3 R16, PT, PT, R9, 0x1, RZ ;  /* 0x0000000109107810 */ /* 0x000fe20007ffe0ff */
[----:B------:R-:W-:-:S03]  /*0350*/  IMAD.MOV.U32 R14, RZ, RZ, RZ ;  /* 0x000000ffff0e7224 */ /* 0x000fc600078e00ff */
[----:B------:R-:W-:Y:S02]  /*0360*/  IABS R22, R16 ;  /* 0x0000001000167213 */ /* 0x000fe40000000000 */
[----:B------:R-:W-:Y:S01]  /*0370*/  ISETP.GE.AND P3, PT, R16, RZ, PT ;  /* 0x000000ff1000720c */ /* 0x000fe20003f66270 */
[----:B0-----:R-:W0:Y:S02]  /*0380*/  MUFU.RCP R6, R6 ;  /* 0x0000000600067308 */ /* 0x001e240000001000 */
[----:B0-----:R-:W-:-:S06]  /*0390*/  VIADD R15, R6, 0xffffffe ;  /* 0x0ffffffe060f7836 */ /* 0x001fcc0000000000 */
[----:B------:R-:W0:Y:S02]  /*03a0*/  F2I.FTZ.U32.TRUNC.NTZ R15, R15 ;  /* 0x0000000f000f7305 */ /* 0x000e24000021f000 */
[----:B0-----:R-:W-:-:S04]  /*03b0*/  IMAD.MOV R8, RZ, RZ, -R15 ;  /* 0x000000ffff087224 */ /* 0x001fc800078e0a0f */
[----:B------:R-:W-:-:S04]  /*03c0*/  IMAD R17, R8, R21, RZ ;  /* 0x0000001508117224 */ /* 0x000fc800078e02ff */
[----:B------:R-:W-:-:S04]  /*03d0*/  IMAD.HI.U32 R8, R15, R17, R14 ;  /* 0x000000110f087227 */ /* 0x000fc800078e000e */
[----:B------:R-:W-:Y:S02]  /*03e0*/  IMAD.MOV.U32 R14, RZ, RZ, R22 ;  /* 0x000000ffff0e7224 */ /* 0x000fe400078e0016 */
[----:B------:R-:W-:Y:S02]  /*03f0*/  IMAD R15, R3, R0, UR4 ;  /* 0x00000004030f7e24 */ /* 0x000fe4000f8e0200 */
[----:B------:R-:W-:-:S05]  /*0400*/  IMAD.HI.U32 R6, R8, R14, RZ ;  /* 0x0000000e08067227 */ /* 0x000fca00078e00ff */
[----:B------:R-:W-:-:S05]  /*0410*/  IADD3 R6, PT, PT, -R6, RZ, RZ ;  /* 0x000000ff06067210 */ /* 0x000fca0007ffe1ff */
[----:B------:R-:W-:Y:S02]  /*0420*/  IMAD R14, R21, R6, R14 ;  /* 0x00000006150e7224 */ /* 0x000fe400078e020e */
[----:B------:R-:W-:-:S05]  /*0430*/  IMAD.MOV.U32 R6, RZ, RZ, R21 ;  /* 0x000000ffff067224 */ /* 0x000fca00078e0015 */
[----:B------:R-:W-:-:S13]  /*0440*/  ISETP.GT.U32.AND P2, PT, R6, R14, PT ;  /* 0x0000000e0600720c */ /* 0x000fda0003f44070 */
[----:B------:R-:W-:-:S05]  /*0450*/  @!P2 IMAD.IADD R14, R14, 0x1, -R21 ;  /* 0x000000010e0ea824 */ /* 0x000fca00078e0a15 */
[----:B------:R-:W-:-:S13]  /*0460*/  ISETP.GT.U32.AND P2, PT, R6, R14, PT ;  /* 0x0000000e0600720c */ /* 0x000fda0003f44070 */
[----:B------:R-:W-:-:S05]  /*0470*/  @!P2 IADD3 R14, PT, PT, R14, -R21, RZ ;  /* 0x800000150e0ea210 */ /* 0x000fca0007ffe0ff */
[----:B------:R-:W-:-:S05]  /*0480*/  @!P3 IMAD.MOV R14, RZ, RZ, -R14 ;  /* 0x000000ffff0eb224 */ /* 0x000fca00078e0a0e */
[----:B------:R-:W-:-:S05]  /*0490*/  SEL R14, R20, R14, !P1 ;  /* 0x0000000e140e7207 */ /* 0x000fca0004800000 */
[----:B------:R-:W-:Y:S02]  /*04a0*/  IMAD R17, R3, R0, R14 ;  /* 0x0000000003117224 */ /* 0x000fe400078e020e */
[----:B------:R-:W-:-:S04]  /*04b0*/  IMAD.WIDE R14, R15, 0x8, R12 ;  /* 0x000000080f0e7825 */ /* 0x000fc800078e020c */
[----:B------:R-:W-:Y:S01]  /*04c0*/  IMAD.WIDE R16, R17, 0x8, R10 ;  /* 0x0000000811107825 */ /* 0x000fe200078e020a */
[----:B--2---:R0:W-:Y:S05]  /*04d0*/  STG.E.64 desc[UR6][R14.64], R18 ;  /* 0x000000120e007986 */ /* 0x0041ea000c101b06 */
[----:B------:R-:W2:Y:S01]  /*04e0*/  LDG.E.64 R16, desc[UR6][R16.64] ;  /* 0x0000000610107981 */ /* 0x000ea2000c1e1b00 */
[----:B------:R-:W-:-:S05]  /*04f0*/  VIADD R22, R9, 0x2 ;  /* 0x0000000209167836 */ /* 0x000fca0000000000 */
[----:B------:R-:W-:Y:S02]  /*0500*/  IABS R24, R22 ;  /* 0x0000001600187213 */ /* 0x000fe40000000000 */
[----:B------:R-:W-:-:S03]  /*0510*/  ISETP.GE.AND P3, PT, R22, RZ, PT ;  /* 0x000000ff1600720c */ /* 0x000fc60003f66270 */
[----:B------:R-:W-:-:S05]  /*0520*/  IMAD.HI.U32 R23, R8, R24, RZ ;  /* 0x0000001808177227 */ /* 0x000fca00078e00ff */
[----:B------:R-:W-:-:S05]  /*0530*/  IADD3 R23, PT, PT, -R23, RZ, RZ ;  /* 0x000000ff17177210 */ /* 0x000fca0007ffe1ff */
[----:B------:R-:W-:-:S05]  /*0540*/  IMAD R23, R21, R23, R24 ;  /* 0x0000001715177224 */ /* 0x000fca00078e0218 */
[----:B------:R-:W-:-:S13]  /*0550*/  ISETP.GT.U32.AND P2, PT, R6, R23, PT ;  /* 0x000000170600720c */ /* 0x000fda0003f44070 */
[----:B------:R-:W-:-:S05]  /*0560*/  @!P2 IMAD.IADD R23, R23, 0x1, -R21 ;  /* 0x000000011717a824 */ /* 0x000fca00078e0a15 */
[----:B------:R-:W-:-:S13]  /*0570*/  ISETP.GT.U32.AND P2, PT, R6, R23, PT ;  /* 0x000000170600720c */ /* 0x000fda0003f44070 */
[----:B------:R-:W-:-:S05]  /*0580*/  @!P2 IMAD.IADD R23, R23, 0x1, -R21 ;  /* 0x000000011717a824 */ /* 0x000fca00078e0a15 */
[----:B------:R-:W-:-:S04]  /*0590*/  @!P3 IADD3 R23, PT, PT, -R23, RZ, RZ ;  /* 0x000000ff1717b210 */ /* 0x000fc80007ffe1ff */
[----:B------:R-:W-:-:S05]  /*05a0*/  SEL R23, R20, R23, !P1 ;  /* 0x0000001714177207 */ /* 0x000fca0004800000 */
[----:B0-----:R-:W-:-:S04]  /*05b0*/  IMAD R19, R3, R0, R23 ;  /* 0x0000000003137224 */ /* 0x001fc800078e0217 */
[----:B------:R-:W-:Y:S01]  /*05c0*/  IMAD.WIDE R18, R19, 0x8, R10 ;  /* 0x0000000813127825 */ /* 0x000fe200078e020a */
[----:B--2---:R0:W-:Y:S05]  /*05d0*/  STG.E.64 desc[UR6][R14.64+0x8], R16 ;  /* 0x000008100e007986 */ /* 0x0041ea000c101b06 */
[----:B------:R-:W2:Y:S01]  /*05e0*/  LDG.E.64 R18, desc[UR6][R18.64] ;  /* 0x0000000612127981 */ /* 0x000ea2000c1e1b00 */
[----:B------:R-:W-:-:S05]  /*05f0*/  VIADD R22, R9, 0x3 ;  /* 0x0000000309167836 */ /* 0x000fca0000000000 */
        /* <DEDUP_REMOVED lines=8> */
[----:B------:R-:W-:-:S04]  /*0680*/  @!P2 IMAD.IADD R23, R23, 0x1, -R21 ;  /* 0x000000011717a824 */ /* 0x000fc800078e0a15 */
[----:B------:R-:W-:-:S05]  /*0690*/  @!P3 IMAD.MOV R23, RZ, RZ, -R23 ;  /* 0x000000ffff17b224 */ /* 0x000fca00078e0a17 */
[----:B------:R-:W-:-:S05]  /*06a0*/  SEL R23, R20, R23, !P1 ;  /* 0x0000001714177207 */ /* 0x000fca0004800000 */
[----:B0-----:R-:W-:-:S04]  /*06b0*/  IMAD R17, R3, R0, R23 ;  /* 0x0000000003117224 */ /* 0x001fc800078e0217 */
        /* <DEDUP_REMOVED lines=10> */
[----:B------:R-:W-:-:S05]  /*0760*/  @!P2 IMAD.IADD R23, R23, 0x1, -R21 ;  /* 0x000000011717a824 */ /* 0x000fca00078e0a15 */
[----:B------:R-:W-:-:S13]  /*0770*/  ISETP.GT.U32.AND P2, PT, R6, R23, PT ;  /* 0x000000170600720c */ /* 0x000fda0003f44070 */
[----:B------:R-:W-:-:S05]  /*0780*/  @!P2 IADD3 R23, PT, PT, R23, -R21, RZ ;  /* 0x800000151717a210 */ /* 0x000fca0007ffe0ff */
[----:B------:R-:W-:-:S05]  /*0790*/  @!P3 IMAD.MOV R23, RZ, RZ, -R23 ;  /* 0x000000ffff17b224 */ /* 0x000fca00078e0a17 */
[----:B------:R-:W-:-:S05]  /*07a0*/  SEL R23, R20, R23, !P1 ;  /* 0x0000001714177207 */ /* 0x000fca0004800000 */
[----:B0-----:R-:W-:-:S04]  /*07b0*/  IMAD R19, R3, R0, R23 ;  /* 0x0000000003137224 */ /* 0x001fc800078e0217 */
[----:B------:R-:W-:-:S04]  /*07c0*/  IMAD.WIDE R18, R19, 0x8, R10 ;  /* 0x0000000813127825 */ /* 0x000fc800078e020a */
[----:B------:R-:W-:Y:S01]  /*07d0*/  VIADD R22, R9, 0x5 ;  /* 0x0000000509167836 */ /* 0x000fe20000000000 */
[----:B--2---:R0:W-:Y:S04]  /*07e0*/  STG.E.64 desc[UR6][R14.64+0x18], R16 ;  /* 0x000018100e007986 */ /* 0x0041e8000c101b06 */
[----:B------:R-:W2:Y:S01]  /*07f0*/  LDG.E.64 R18, desc[UR6][R18.64] ;  /* 0x0000000612127981 */ /* 0x000ea2000c1e1b00 */
        /* <DEDUP_REMOVED lines=29> */
[----:B------:R-:W-:-:S04]  /*09d0*/  IADD3 R9, PT, PT, R9, 0x7, RZ ;  /* 0x0000000709097810 */ /* 0x000fc80007ffe0ff */
[----:B------:R-:W-:Y:S01]  /*09e0*/  IABS R23, R9 ;  /* 0x0000000900177213 */ /* 0x000fe20000000000 */
[----:B--2---:R0:W-:Y:S04]  /*09f0*/  STG.E.64 desc[UR6][R14.64+0x28], R16 ;  /* 0x000028100e007986 */ /* 0x0041e8000c101b06 */
[----:B------:R-:W2:Y:S01]  /*0a00*/  LDG.E.64 R18, desc[UR6][R18.64] ;  /* 0x0000000612127981 */ /* 0x000ea2000c1e1b00 */
[----:B------:R-:W-:Y:S01]  /*0a10*/  IMAD.HI.U32 R22, R8, R23, RZ ;  /* 0x0000001708167227 */ /* 0x000fe200078e00ff */
[----:B------:R-:W-:-:S03]  /*0a20*/  ISETP.GE.AND P3, PT, R9, RZ, PT ;  /* 0x000000ff0900720c */ /* 0x000fc60003f66270 */
        /* <DEDUP_REMOVED lines=9> */
[----:B------:R-:W-:Y:S01]  /*0ac0*/  IMAD.WIDE R16, R17, 0x8, R10 ;  /* 0x0000000811107825 */ /* 0x000fe200078e020a */
[----:B--2---:R0:W-:Y:S05]  /*0ad0*/  STG.E.64 desc[UR6][R14.64+0x30], R18 ;  /* 0x000030120e007986 */ /* 0x0041ea000c101b06 */
[----:B------:R-:W2:Y:S01]  /*0ae0*/  LDG.E.64 R16, desc[UR6][R16.64] ;  /* 0x0000000610107981 */ /* 0x000ea2000c1e1b00 */
[----:B------:R-:W-:-:S06]  /*0af0*/  UIADD3 UR4, UPT, UPT, UR4, 0x8, URZ ;  /* 0x0000000804047890 */ /* 0x000fcc000fffe0ff */
[----:B------:R-:W-:Y:S01]  /*0b00*/  ISETP.NE.AND P1, PT, R4, UR4, PT ;  /* 0x0000000404007c0c */ /* 0x000fe2000bf25270 */
[----:B--2---:R0:W-:-:S12]  /*0b10*/  STG.E.64 desc[UR6][R14.64+0x38], R16 ;  /* 0x000038100e007986 */ /* 0x0041d8000c101b06 */
[----:B------:R-:W-:Y:S05]  /*0b20*/  @P1 BRA `(.L_x_13) ;  /* 0xfffffff400b41947 */ /* 0x000fea000383ffff */
.L_x_12:
[----:B-1----:R-:W-:Y:S05]  /*0b30*/  @!P0 EXIT ;  /* 0x000000000000894d */ /* 0x002fea0003800000 */
[----:B------:R-:W-:Y:S02]  /*0b40*/  ISETP.GE.U32.AND P1, PT, R2, 0x4, PT ;  /* 0x000000040200780c */ /* 0x000fe40003f26070 */
[----:B------:R-:W-:-:S04]  /*0b50*/  LOP3.LUT R13, R0, 0x3, RZ, 0xc0, !PT ;  /* 0x00000003000d7812 */ /* 0x000fc800078ec0ff */
[----:B------:R-:W-:-:S07]  /*0b60*/  ISETP.NE.AND P0, PT, R13, RZ, PT ;  /* 0x000000ff0d00720c */ /* 0x000fce0003f05270 */
[----:B------:R-:W-:Y:S06]  /*0b70*/  @!P1 BRA `(.L_x_14) ;  /* 0x0000000400409947 */ /* 0x000fec0003800000 */
[-C--:B------:R-:W-:Y:S01]  /*0b80*/  IABS R2, R0.reuse ;  /* 0x0000000000027213 */ /* 0x080fe20000000000 */
[----:B------:R-:W-:Y:S02]  /*0b90*/  HFMA2 R6, -RZ, RZ, 0, 0 ;  /* 0x00000000ff067431 */ /* 0x000fe400000001ff */
[----:B------:R-:W-:Y:S01]  /*0ba0*/  IMAD.IADD R10, R5, 0x1, R4 ;  /* 0x00000001050a7824 */ /* 0x000fe200078e0204 */
[----:B------:R-:W-:Y:S01]  /*0bb0*/  LOP3.LUT R12, RZ, R0, RZ, 0x33, !PT ;  /* 0x00000000ff0c7212 */ /* 0x000fe200078e33ff */
[----:B------:R-:W1:Y:S03]  /*0bc0*/  I2F.RP R8, R2 ;  /* 0x0000000200087306 */ /* 0x000e660000209400 */
[----:B------:R-:W-:Y:S02]  /*0bd0*/  IABS R9, R10 ;  /* 0x0000000a00097213 */ /* 0x000fe40000000000 */
[----:B------:R-:W-:-:S03]  /*0be0*/  ISETP.GE.AND P2, PT, R10, RZ, PT ;  /* 0x000000ff0a00720c */ /* 0x000fc60003f46270 */
[----:B-1----:R-:W1:Y:S02]  /*0bf0*/  MUFU.RCP R8, R8 ;  /* 0x0000000800087308 */ /* 0x002e640000001000 */
[----:B-1----:R-:W-:-:S06]  /*0c00*/  VIADD R7, R8, 0xffffffe ;  /* 0x0ffffffe08077836 */ /* 0x002fcc0000000000 */
[----:B------:R-:W1:Y:S02]  /*0c10*/  F2I.FTZ.U32.TRUNC.NTZ R7, R7 ;  /* 0x0000000700077305 */ /* 0x000e64000021f000 */
[----:B-1----:R-:W-:-:S05]  /*0c20*/  IADD3 R11, PT, PT, RZ, -R7, RZ ;  /* 0x80000007ff0b7210 */ /* 0x002fca0007ffe0ff */
[----:B------:R-:W-:-:S04]  /*0c30*/  IMAD R11, R11, R2, RZ ;  /* 0x000000020b0b7224 */ /* 0x000fc800078e02ff */
        /* <DEDUP_REMOVED lines=15> */
[----:B------:R-:W-:-:S05]  /*0d30*/  VIADD R8, R10, 0x1 ;  /* 0x000000010a087836 */ /* 0x000fca0000000000 */
        /* <DEDUP_REMOVED lines=11> */
[----:B------:R-:W-:Y:S01]  /*0df0*/  SEL R16, R12, R17, !P1 ;  /* 0x000000110c107207 */ /* 0x000fe20004800000 */
[----:B------:R-:W-:-:S04]  /*0e00*/  IMAD R17, R3, R0, R4 ;  /* 0x0000000003117224 */ /* 0x000fc800078e0204 */
[----:B------:R-:W-:Y:S02]  /*0e10*/  IMAD R19, R3, R0, R16 ;  /* 0x0000000003137224 */ /* 0x000fe400078e0210 */
[----:B0-----:R-:W-:-:S04]  /*0e20*/  IMAD.WIDE R8, R17, 0x8, R8 ;  /* 0x0000000811087825 */ /* 0x001fc800078e0208 */
[----:B------:R-:W-:Y:S01]  /*0e30*/  IMAD.WIDE R16, R19, 0x8, R6 ;  /* 0x0000000813107825 */ /* 0x000fe200078e0206 */
[----:B--2---:R0:W-:Y:S05]  /*0e40*/  STG.E.64 desc[UR6][R8.64], R14 ;  /* 0x0000000e08007986 */ /* 0x0041ea000c101b06 */
[----:B------:R-:W2:Y:S01]  /*0e50*/  LDG.E.64 R16, desc[UR6][R16.64] ;  /* 0x0000000610107981 */ /* 0x000ea2000c1e1b00 */
[----:B------:R-:W-:-:S04]  /*0e60*/  IADD3 R18, PT, PT, R10, 0x2, RZ ;  /* 0x000000020a127810 */ /* 0x000fc80007ffe0ff */
        /* <DEDUP_REMOVED lines=29> */
[----:B--2---:R1:W-:Y:S05]  /*1040*/  STG.E.64 desc[UR6][R8.64+0x10], R14 ;  /* 0x0000100e08007986 */ /* 0x0043ea000c101b06 */
[----:B------:R-:W2:Y:S01]  /*1050*/  LDG.E.64 R6, desc[UR6][R6.64] ;  /* 0x0000000606067981 */ /* 0x000ea2000c1e1b00 */
[----:B------:R-:W-:-:S03]  /*1060*/  IADD3 R4, PT, PT, R4, 0x4, RZ ;  /* 0x0000000404047810 */ /* 0x000fc60007ffe0ff */
[----:B--2---:R1:W-:Y:S04]  /*1070*/  STG.E.64 desc[UR6][R8.64+0x18], R6 ;  /* 0x0000180608007986 */ /* 0x0043e8000c101b06 */
.L_x_14:
[----:B------:R-:W-:Y:S05]  /*1080*/  @!P0 EXIT ;  /* 0x000000000000894d */ /* 0x000fea0003800000 */
[----:B------:R-:W-:-:S13]  /*1090*/  ISETP.NE.AND P0, PT, R13, 0x1, PT ;  /* 0x000000010d00780c */ /* 0x000fda0003f05270 */
[----:B------:R-:W-:Y:S05]  /*10a0*/  @!P0 BRA `(.L_x_15) ;  /* 0x0000000000c48947 */ /* 0x000fea0003800000 */
[-C--:B------:R-:W-:Y:S01]  /*10b0*/  IABS R2, R0.reuse ;  /* 0x0000000000027213 */ /* 0x080fe20000000000 */
[----:B------:R-:W-:Y:S01]  /*10c0*/  IMAD.IADD R10, R5, 0x1, R4 ;  /* 0x00000001050a7824 */ /* 0x000fe200078e0204 */
[----:B-1----:R-:W-:Y:S02]  /*10d0*/  MOV R6, RZ ;  /* 0x000000ff00067202 */ /* 0x002fe40000000f00 */
[----:B------:R-:W1:Y:S01]  /*10e0*/  I2F.RP R8, R2 ;  /* 0x0000000200087306 */ /* 0x000e620000209400 */
[----:B0-----:R-:W-:Y:S02]  /*10f0*/  LOP3.LUT R14, RZ, R0, RZ, 0x33, !PT ;  /* 0x00000000ff0e7212 */ /* 0x001fe400078e33ff */
[----:B------:R-:W-:Y:S02]  /*1100*/  IABS R11, R10 ;  /* 0x0000000a000b7213 */ /* 0x000fe40000000000 */
[----:B------:R-:W-:-:S03]  /*1110*/  ISETP.GE.AND P1, PT, R10, RZ, PT ;  /* 0x000000ff0a00720c */ /* 0x000fc60003f26270 */
[----:B-1----:R-:W0:Y:S02]  /*1120*/  MUFU.RCP R8, R8 ;  /* 0x0000000800087308 */ /* 0x002e240000001000 */
[----:B0-----:R-:W-:-:S06]  /*1130*/  VIADD R7, R8, 0xffffffe ;  /* 0x0ffffffe08077836 */ /* 0x001fcc0000000000 */
[----:B------:R-:W0:Y:S02]  /*1140*/  F2I.FTZ.U32.TRUNC.NTZ R7, R7 ;  /* 0x0000000700077305 */ /* 0x000e24000021f000 */
[----:B0-----:R-:W-:-:S05]  /*1150*/  IADD3 R9, PT, PT, RZ, -R7, RZ ;  /* 0x80000007ff097210 */ /* 0x001fca0007ffe0ff */
[----:B------:R-:W-:-:S04]  /*1160*/  IMAD R9, R9, R2, RZ ;  /* 0x0000000209097224 */ /* 0x000fc800078e02ff */
[----:B------:R-:W-:-:S04]  /*1170*/  IMAD.HI.U32 R12, R7, R9, R6 ;  /* 0x00000009070c7227 */ /* 0x000fc800078e0006 */
[----:B------:R-:W-:-:S04]  /*1180*/  IMAD.MOV.U32 R9, RZ, RZ, R11 ;  /* 0x000000ffff097224 */ /* 0x000fc800078e000b */
[----:B------:R-:W-:-:S05]  /*1190*/  IMAD.HI.U32 R6, R12, R9, RZ ;  /* 0x000000090c067227 */ /* 0x000fca00078e00ff */
[----:B------:R-:W-:-:S05]  /*11a0*/  IADD3 R6, PT, PT, -R6, RZ, RZ ;  /* 0x000000ff06067210 */ /* 0x000fca0007ffe1ff */
[C---:B------:R-:W-:Y:S02]  /*11b0*/  IMAD R9, R2.reuse, R6, R9 ;  /* 0x0000000602097224 */ /* 0x040fe400078e0209 */
[----:B------:R-:W0:Y:S03]  /*11c0*/  LDC.64 R6, c[0x0][0x388] ;  /* 0x0000e200ff067b82 */ /* 0x000e260000000a00 */
        /* <DEDUP_REMOVED lines=26> */
[----:B------:R-:W-:Y:S01]  /*1370*/  IMAD.WIDE R6, R13, 0x8, R6 ;  /* 0x000000080d067825 */ /* 0x000fe200078e0206 */
[----:B--2---:R2:W-:Y:S05]  /*1380*/  STG.E.64 desc[UR6][R10.64], R8 ;  /* 0x000000080a007986 */ /* 0x0045ea000c101b06 */
[----:B------:R-:W3:Y:S01]  /*1390*/  LDG.E.64 R6, desc[UR6][R6.64] ;  /* 0x0000000606067981 */ /* 0x000ee2000c1e1b00 */
[----:B------:R-:W-:-:S03]  /*13a0*/  VIADD R4, R4, 0x2 ;  /* 0x0000000204047836 */ /* 0x000fc60000000000 */
[----:B---3--:R2:W-:Y:S04]  /*13b0*/  STG.E.64 desc[UR6][R10.64+0x8], R6 ;  /* 0x000008060a007986 */ /* 0x0085e8000c101b06 */
.L_x_15:
[----:B------:R-:W-:-:S04]  /*13c0*/  LOP3.LUT R2, R0, 0x1, RZ, 0xc0, !PT ;  /* 0x0000000100027812 */ /* 0x000fc800078ec0ff */
[----:B------:R-:W-:-:S13]  /*13d0*/  ISETP.NE.U32.AND P0, PT, R2, 0x1, PT ;  /* 0x000000010200780c */ /* 0x000fda0003f05070 */
[----:B------:R-:W-:Y:S05]  /*13e0*/  @P0 EXIT ;  /* 0x000000000000094d */ /* 0x000fea0003800000 */
[----:B-12---:R-:W-:Y:S02]  /*13f0*/  IABS R9, R0 ;  /* 0x0000000000097213 */ /* 0x006fe40000000000 */
[----:B------:R-:W-:Y:S02]  /*1400*/  IADD3 R5, PT, PT, R5, R4, RZ ;  /* 0x0000000405057210 */ /* 0x000fe40007ffe0ff */
[----:B------:R-:W1:Y:S01]  /*1410*/  I2F.RP R2, R9 ;  /* 0x0000000900027306 */ /* 0x000e620000209400 */
[----:B------:R-:W-:Y:S02]  /*1420*/  ISETP.NE.AND P2, PT, R0, RZ, PT ;  /* 0x000000ff0000720c */ /* 0x000fe40003f45270 */
[----:B------:R-:W-:Y:S02]  /*1430*/  IABS R10, R5 ;  /* 0x00000005000a7213 */ /* 0x000fe40000000000 */
[----:B------:R-:W-:-:S03]  /*1440*/  ISETP.GE.AND P1, PT, R5, RZ, PT ;  /* 0x000000ff0500720c */ /* 0x000fc60003f26270 */
[----:B-1----:R-:W1:Y:S02]  /*1450*/  MUFU.RCP R2, R2 ;  /* 0x0000000200027308 */ /* 0x002e640000001000 */
[----:B-1----:R-:W-:-:S06]  /*1460*/  IADD3 R8, PT, PT, R2, 0xffffffe, RZ ;  /* 0x0ffffffe02087810 */ /* 0x002fcc0007ffe0ff */
[----:B------:R-:W1:Y:S02]  /*1470*/  F2I.FTZ.U32.TRUNC.NTZ R7, R8 ;  /* 0x0000000800077305 */ /* 0x000e64000021f000 */
[----:B-1----:R-:W-:-:S04]  /*1480*/  IMAD.MOV R6, RZ, RZ, -R7 ;  /* 0x000000ffff067224 */ /* 0x002fc800078e0a07 */
[----:B------:R-:W-:Y:S02]  /*1490*/  IMAD R11, R6, R9, RZ ;  /* 0x00000009060b7224 */ /* 0x000fe400078e02ff */
[----:B------:R-:W-:-:S04]  /*14a0*/  IMAD.MOV.U32 R6, RZ, RZ, RZ ;  /* 0x000000ffff067224 */ /* 0x000fc800078e00ff */
[----:B------:R-:W-:Y:S01]  /*14b0*/  IMAD.HI.U32 R11, R7, R11, R6 ;  /* 0x0000000b070b7227 */ /* 0x000fe200078e0006 */
[----:B------:R-:W-:-:S05]  /*14c0*/  MOV R6, R10 ;  /* 0x0000000a00067202 */ /* 0x000fca0000000f00 */
[----:B------:R-:W-:-:S04]  /*14d0*/  IMAD.HI.U32 R2, R11, R6, RZ ;  /* 0x000000060b027227 */ /* 0x000fc800078e00ff */
[----:B------:R-:W-:-:S04]  /*14e0*/  IMAD.MOV R7, RZ, RZ, -R2 ;  /* 0x000000ffff077224 */ /* 0x000fc800078e0a02 */
[C---:B------:R-:W-:Y:S02]  /*14f0*/  IMAD R2, R9.reuse, R7, R6 ;  /* 0x0000000709027224 */ /* 0x040fe400078e0206 */
[----:B------:R-:W1:Y:S03]  /*1500*/  LDC.64 R6, c[0x0][0x388] ;  /* 0x0000e200ff067b82 */ /* 0x000e660000000a00 */
[----:B------:R-:W-:-:S13]  /*1510*/  ISETP.GT.U32.AND P0, PT, R9, R2, PT ;  /* 0x000000020900720c */ /* 0x000fda0003f04070 */
[----:B------:R-:W-:-:S04]  /*1520*/  @!P0 IADD3 R2, PT, PT, R2, -R9, RZ ;  /* 0x8000000902028210 */ /* 0x000fc80007ffe0ff */
[----:B------:R-:W-:-:S13]  /*1530*/  ISETP.GT.U32.AND P0, PT, R9, R2, PT ;  /* 0x000000020900720c */ /* 0x000fda0003f04070 */
[----:B------:R-:W-:Y:S02]  /*1540*/  @!P0 IMAD.IADD R2, R2, 0x1, -R9 ;  /* 0x0000000102028824 */ /* 0x000fe400078e0a09 */
[----:B------:R-:W2:Y:S03]  /*1550*/  LDC.64 R8, c[0x0][0x390] ;  /* 0x0000e400ff087b82 */ /* 0x000ea60000000a00 */
[----:B------:R-:W-:Y:S02]  /*1560*/  @!P1 IADD3 R2, PT, PT, -R2, RZ, RZ ;  /* 0x000000ff02029210 */ /* 0x000fe40007ffe1ff */
[----:B------:R-:W-:-:S05]  /*1570*/  @!P2 LOP3.LUT R2, RZ, R0, RZ, 0x33, !PT ;  /* 0x00000000ff02a212 */ /* 0x000fca00078e33ff */
[----:B------:R-:W-:-:S04]  /*1580*/  IMAD R5, R3, R0, R2 ;  /* 0x0000000003057224 */ /* 0x000fc800078e0202 */
[----:B-1----:R-:W-:-:S06]  /*1590*/  IMAD.WIDE R6, R5, 0x8, R6 ;  /* 0x0000000805067825 */ /* 0x002fcc00078e0206 */
[----:B------:R-:W3:Y:S01]  /*15a0*/  LDG.E.64 R6, desc[UR6][R6.64] ;  /* 0x0000000606067981 */ /* 0x000ee2000c1e1b00 */
[----:B------:R-:W-:-:S04]  /*15b0*/  IMAD R3, R3, R0, R4 ;  /* 0x0000000003037224 */ /* 0x000fc800078e0204 */
[----:B--2---:R-:W-:-:S05]  /*15c0*/  IMAD.WIDE R2, R3, 0x8, R8 ;  /* 0x0000000803027825 */ /* 0x004fca00078e0208 */
[----:B---3--:R-:W-:Y:S01]  /*15d0*/  STG.E.64 desc[UR6][R2.64], R6 ;  /* 0x0000000602007986 */ /* 0x008fe2000c101b06 */
[----:B------:R-:W-:Y:S05]  /*15e0*/  EXIT ;  /* 0x000000000000794d */ /* 0x000fea0003800000 */
.L_x_16:
        /* <DEDUP_REMOVED lines=9> */
.L_x_52:


//--------------------- .text.micro_bound_cond_outlet --------------------------
	.section	.text.micro_bound_cond_outlet,"ax",@progbits
	.align	128
        .global         micro_bound_cond_outlet
        .type           micro_bound_cond_outlet,@function
        .size           micro_bound_cond_outlet,(.L_x_53 - micro_bound_cond_outlet)
        .other          micro_bound_cond_outlet,@"STO_CUDA_ENTRY STV_DEFAULT"
micro_bound_cond_outlet:
.text.micro_bound_cond_outlet:
[----:B------:R-:W-:Y:S01]  /*0000*/  LDC R1, c[0x0][0x37c] ;  /* 0x0000df00ff017b82 */ /* 0x000fe20000000800 */
[----:B------:R-:W0:Y:S07]  /*0010*/  S2R R0, SR_TID.X ;  /* 0x0000000000007919 */ /* 0x000e2e0000002100 */
[----:B------:R-:W0:Y:S01]  /*0020*/  S2UR UR4, SR_CTAID.X ;  /* 0x00000000000479c3 */ /* 0x000e220000002500 */
[----:B------:R-:W1:Y:S07]  /*0030*/  LDCU.64 UR6, c[0x0][0x3e0] ;  /* 0x00007c00ff0677ac */ /* 0x000e6e0008000a00 */
[----:B------:R-:W0:Y:S02]  /*0040*/  LDC R3, c[0x0][0x360] ;  /* 0x0000d800ff037b82 */ /* 0x000e240000000800 */
[----:B0-----:R-:W-:-:S05]  /*0050*/  IMAD R0, R3, UR4, R0 ;  /* 0x0000000403007c24 */ /* 0x001fca000f8e0200 */
[----:B-1----:R-:W-:-:S04]  /*0060*/  IADD3 R0, PT, PT, R0, UR6, RZ ;  /* 0x0000000600007c10 */ /* 0x002fc8000fffe0ff */
[----:B------:R-:W-:-:S13]  /*0070*/  ISETP.GE.AND P0, PT, R0, UR7, PT ;  /* 0x0000000700007c0c */ /* 0x000fda000bf06270 */
[----:B------:R-:W-:Y:S05]  /*0080*/  @P0 EXIT ;  /* 0x000000000000094d */ /* 0x000fea0003800000 */
[----:B------:R-:W0:Y:S01]  /*0090*/  LDC.64 R2, c[0x0][0x390] ;  /* 0x0000e400ff027b82 */ /* 0x000e220000000a00 */
[----:B------:R-:W1:Y:S01]  /*00a0*/  LDCU UR6, c[0x0][0x3e8] ;  /* 0x00007d00ff0677ac */ /* 0x000e620008000800 */
[----:B------:R-:W2:Y:S06]  /*00b0*/  LDCU.64 UR4, c[0x0][0x358] ;  /* 0x00006b00ff0477ac */ /* 0x000eac0008000a00 */
[----:B------:R-:W3:Y:S08]  /*00c0*/  LDC.64 R6, c[0x0][0x3a0] ;  /* 0x0000e800ff067b82 */ /* 0x000ef00000000a00 */
[----:B------:R-:W4:Y:S01]  /*00d0*/  LDC.64 R4, c[0x0][0x380] ;  /* 0x0000e000ff047b82 */ /* 0x000f220000000a00 */
[----:B-1----:R-:W-:-:S04]  /*00e0*/  IMAD R0, R0, UR6, RZ ;  /* 0x0000000600007c24 */ /* 0x002fc8000f8e02ff */
[----:B0-----:R-:W-:-:S03]  /*00f0*/  IMAD.WIDE R2, R0, 0x8, R2 ;  /* 0x0000000800027825 */ /* 0x001fc600078e0202 */
[----:B------:R-:W0:Y:S02]  /*0100*/  LDC.64 R26, c[0x0][0x3b0] ;  /* 0x0000ec00ff1a7b82 */ /* 0x000e240000000a00 */
[----:B--2---:R-:W2:Y:S01]  /*0110*/  LDG.E.64 R12, desc[UR4][R2.64+0xc78] ;  /* 0x000c7804020c7981 */ /* 0x004ea2000c1e1b00 */
[----:B---3--:R-:W-:-:S05]  /*0120*/  IMAD.WIDE R6, R0, 0x8, R6 ;  /* 0x0000000800067825 */ /* 0x008fca00078e0206 */
[----:B------:R-:W1:Y:S01]  /*0130*/  LDC.64 R18, c[0x0][0x3a8] ;  /* 0x0000ea00ff127b82 */ /* 0x000e620000000a00 */
[----:B------:R-:W3:Y:S01]  /*0140*/  LDG.E.64 R6, desc[UR4][R6.64+0xc78] ;  /* 0x000c780406067981 */ /* 0x000ee2000c1e1b00 */
[----:B----4-:R-:W-:-:S06]  /*0150*/  IMAD.WIDE R4, R0, 0x8, R4 ;  /* 0x0000000800047825 */ /* 0x010fcc00078e0204 */
[----:B------:R-:W4:Y:S01]  /*0160*/  LDC.64 R8, c[0x0][0x3b8] ;  /* 0x0000ee00ff087b82 */ /* 0x000f220000000a00 */
[----:B------:R-:W3:Y:S07]  /*0170*/  LDG.E.64 R16, desc[UR4][R4.64+0xc78] ;  /* 0x000c780404107981 */ /* 0x000eee000c1e1b00 */
[----:B------:R-:W5:Y:S01]  /*0180*/  LDC.64 R10, c[0x0][0x3c0] ;  /* 0x0000f000ff0a7b82 */ /* 0x000f620000000a00 */
[----:B------:R-:W-:Y:S01]  /*0190*/  UMOV UR6, 0x55555555 ;  /* 0x5555555500067882 */ /* 0x000fe20000000000 */
[----:B------:R-:W-:Y:S01]  /*01a0*/  UMOV UR7, 0x3fe55555 ;  /* 0x3fe5555500077882 */ /* 0x000fe20000000000 */
[----:B0-----:R-:W-:-:S04]  /*01b0*/  IMAD.WIDE R26, R0, 0x8, R26 ;  /* 0x00000008001a7825 */ /* 0x001fc800078e021a */
[----:B----4-:R-:W-:-:S04]  /*01c0*/  IMAD.WIDE R8, R0, 0x8, R8 ;  /* 0x0000000800087825 */ /* 0x010fc800078e0208 */
[C---:B-----5:R-:W-:Y:S01]  /*01d0*/  IMAD.WIDE R20, R0.reuse, 0x8, R10 ;  /* 0x0000000800147825 */ /* 0x060fe200078e020a */
[----:B--2---:R-:W-:Y:S01]  /*01e0*/  DMUL R14, R12, -UR6 ;  /* 0x800000060c0e7c28 */ /* 0x004fe20008000000 */
[----:B------:R-:W0:Y:S07]  /*01f0*/  LDC.64 R12, c[0x0][0x388] ;  /* 0x0000e200ff0c7b82 */ /* 0x000e2e0000000a00 */
[----:B---3--:R-:W-:Y:S01]  /*0200*/  DFMA R24, R14, R16, R6 ;  /* 0x000000100e18722b */ /* 0x008fe20000000006 */
[----:B-1----:R-:W-:-:S06]  /*0210*/  IMAD.WIDE R6, R0, 0x8, R18 ;  /* 0x0000000800067825 */ /* 0x002fcc00078e0212 */
[----:B------:R1:W-:Y:S04]  /*0220*/  STG.E.64 desc[UR4][R26.64+0xc78], R24 ;  /* 0x000c78181a007986 */ /* 0x0003e8000c101b04 */
[----:B------:R-:W2:Y:S04]  /*0230*/  LDG.E.64 R16, desc[UR4][R6.64+0xc78] ;  /* 0x000c780406107981 */ /* 0x000ea8000c1e1b00 */
[----:B------:R-:W2:Y:S01]  /*0240*/  LDG.E.64 R14, desc[UR4][R8.64+0xc78] ;  /* 0x000c7804080e7981 */ /* 0x000ea2000c1e1b00 */
[----:B0-----:R-:W-:-:S03]  /*0250*/  IMAD.WIDE R12, R0, 0x8, R12 ;  /* 0x00000008000c7825 */ /* 0x001fc600078e020c */
[----:B------:R-:W1:Y:S04]  /*0260*/  LDG.E.64 R20, desc[UR4][R20.64+0xc78] ;  /* 0x000c780414147981 */ /* 0x000e68000c1e1b00 */
[----:B------:R-:W3:Y:S04]  /*0270*/  LDG.E.64 R10, desc[UR4][R2.64+0xc78] ;  /* 0x000c7804020a7981 */ /* 0x000ee8000c1e1b00 */
[----:B------:R-:W4:Y:S04]  /*0280*/  LDG.E.64 R18, desc[UR4][R12.64+0xc78] ;  /* 0x000c78040c127981 */ /* 0x000f28000c1e1b00 */
[----:B------:R-:W5:Y:S01]  /*0290*/  LDG.E.64 R22, desc[UR4][R4.64+0xc78] ;  /* 0x000c780404167981 */ /* 0x000f62000c1e1b00 */
[----:B------:R-:W-:Y:S01]  /*02a0*/  UMOV UR7, 0x3fc55555 ;  /* 0x3fc5555500077882 */ /* 0x000fe20000000000 */
[----:B--2---:R-:W-:Y:S01]  /*02b0*/  DADD R16, R16, -R14 ;  /* 0x0000000010107229 */ /* 0x004fe2000000080e */
[----:B------:R-:W0:Y:S07]  /*02c0*/  LDC.64 R14, c[0x0][0x3d0] ;  /* 0x0000f400ff0e7b82 */ /* 0x000e2e0000000a00 */
[----:B-1----:R-:W-:-:S02]  /*02d0*/  DFMA R24, R16, 0.5, R20 ;  /* 0x3fe000001018782b */ /* 0x002fc40000000014 */
[C---:B---3--:R-:W-:Y:S01]  /*02e0*/  DMUL R26, R10.reuse, 0.5 ;  /* 0x3fe000000a1a7828 */ /* 0x048fe20000000000 */
[----:B------:R-:W1:Y:S01]  /*02f0*/  LDC.64 R16, c[0x0][0x3d8] ;  /* 0x0000f600ff107b82 */ /* 0x000e620000000a00 */
[----:B------:R-:W-:-:S06]  /*0300*/  DMUL R10, R10, UR6 ;  /* 0x000000060a0a7c28 */ /* 0x000fcc0008000000 */
[----:B----4-:R-:W-:Y:S01]  /*0310*/  DFMA R18, -R26, R18, R24 ;  /* 0x000000121a12722b */ /* 0x010fe20000000118 */
[----:B------:R-:W2:Y:S07]  /*0320*/  LDC.64 R20, c[0x0][0x3c8] ;  /* 0x0000f200ff147b82 */ /* 0x000eae0000000a00 */
[----:B-----5:R-:W-:Y:S01]  /*0330*/  DFMA R10, -R10, R22, R18 ;  /* 0x000000160a0a722b */ /* 0x020fe20000000112 */
[----:B0-----:R-:W-:-:S06]  /*0340*/  IMAD.WIDE R14, R0, 0x8, R14 ;  /* 0x00000008000e7825 */ /* 0x001fcc00078e020e */
[----:B------:R0:W-:Y:S01]  /*0350*/  STG.E.64 desc[UR4][R14.64+0xc78], R10 ;  /* 0x000c780a0e007986 */ /* 0x0001e2000c101b04 */
[----:B-1----:R-:W-:-:S03]  /*0360*/  IMAD.WIDE R16, R0, 0x8, R16 ;  /* 0x0000000800107825 */ /* 0x002fc600078e0210 */
[----:B------:R-:W3:Y:S04]  /*0370*/  LDG.E.64 R8, desc[UR4][R8.64+0xc78] ;  /* 0x000c780408087981 */ /* 0x000ee8000c1e1b00 */
[----:B------:R-:W3:Y:S04]  /*0380*/  LDG.E.64 R6, desc[UR4][R6.64+0xc78] ;  /* 0x000c780406067981 */ /* 0x000ee8000c1e1b00 */
[----:B------:R-:W4:Y:S04]  /*0390*/  LDG.E.64 R16, desc[UR4][R16.64+0xc78] ;  /* 0x000c780410107981 */ /* 0x000f28000c1e1b00 */
[----:B------:R-:W0:Y:S04]  /*03a0*/  LDG.E.64 R2, desc[UR4][R2.64+0xc78] ;  /* 0x000c780402027981 */ /* 0x000e28000c1e1b00 */
[----:B------:R-:W5:Y:S04]  /*03b0*/  LDG.E.64 R12, desc[UR4][R12.64+0xc78] ;  /* 0x000c78040c0c7981 */ /* 0x000f68000c1e1b00 */
[----:B------:R-:W2:Y:S01]  /*03c0*/  LDG.E.64 R4, desc[UR4][R4.64+0xc78] ;  /* 0x000c780404047981 */ /* 0x000ea2000c1e1b00 */
[----:B---3--:R-:W-:-:S08]  /*03d0*/  DADD R18, R8, -R6 ;  /* 0x0000000008127229 */ /* 0x008fd00000000806 */
[----:B----4-:R-:W-:Y:S02]  /*03e0*/  DFMA R18, R18, 0.5, R16 ;  /* 0x3fe000001212782b */ /* 0x010fe40000000010 */
[C---:B0-----:R-:W-:Y:S02]  /*03f0*/  DMUL R10, R2.reuse, 0.5 ;  /* 0x3fe00000020a7828 */ /* 0x041fe40000000000 */
[----:B------:R-:W-:-:S06]  /*0400*/  DMUL R6, R2, UR6 ;  /* 0x0000000602067c28 */ /* 0x000fcc0008000000 */
[----:B-----5:R-:W-:Y:S01]  /*0410*/  DFMA R10, R10, R12, R18 ;  /* 0x0000000c0a0a722b */ /* 0x020fe20000000012 */
[----:B--2---:R-:W-:-:S07]  /*0420*/  IMAD.WIDE R8, R0, 0x8, R20 ;  /* 0x0000000800087825 */ /* 0x004fce00078e0214 */
[----:B------:R-:W-:-:S07]  /*0430*/  DFMA R6, -R6, R4, R10 ;  /* 0x000000040606722b */ /* 0x000fce000000010a */
[----:B------:R-:W-:Y:S01]  /*0440*/  STG.E.64 desc[UR4][R8.64+0xc78], R6 ;  /* 0x000c780608007986 */ /* 0x000fe2000c101b04 */
[----:B------:R-:W-:Y:S05]  /*0450*/  EXIT ;  /* 0x000000000000794d */ /* 0x000fea0003800000 */
.L_x_17:
        /* <DEDUP_REMOVED lines=10> */
.L_x_53:


//--------------------- .text.micro_bound_cond_inlet --------------------------
	.section	.text.micro_bound_cond_inlet,"ax",@progbits
	.align	128
        .global         micro_bound_cond_inlet
        .type           micro_bound_cond_inlet,@function
        .size           micro_bound_cond_inlet,(.L_x_54 - micro_bound_cond_inlet)
        .other          micro_bound_cond_inlet,@"STO_CUDA_ENTRY STV_DEFAULT"
micro_bound_cond_inlet:
.text.micro_bound_cond_inlet:
        /* <DEDUP_REMOVED lines=30> */
[----:B--2---:R-:W-:Y:S01]  /*01e0*/  DMUL R14, R12, UR6 ;  /* 0x000000060c0e7c28 */ /* 0x004fe20008000000 */
        /* <DEDUP_REMOVED lines=18> */
[----:B----4-:R-:W-:Y:S01]  /*0310*/  DFMA R18, R26, R18, R24 ;  /* 0x000000121a12722b */ /* 0x010fe20000000018 */
[----:B------:R-:W2:Y:S07]  /*0320*/  LDC.64 R20, c[0x0][0x3d8] ;  /* 0x0000f600ff147b82 */ /* 0x000eae0000000a00 */
[----:B-----5:R-:W-:Y:S01]  /*0330*/  DFMA R10, R10, R22, R18 ;  /* 0x000000160a0a722b */ /* 0x020fe20000000012 */
        /* <DEDUP_REMOVED lines=13> */
[----:B-----5:R-:W-:Y:S01]  /*0410*/  DFMA R10, -R10, R12, R18 ;  /* 0x0000000c0a0a722b */ /* 0x020fe20000000112 */
[----:B--2---:R-:W-:-:S07]  /*0420*/  IMAD.WIDE R8, R0, 0x8, R20 ;  /* 0x0000000800087825 */ /* 0x004fce00078e0214 */
[----:B------:R-:W-:-:S07]  /*0430*/  DFMA R6, R6, R4, R10 ;  /* 0x000000040606722b */ /* 0x000fce000000000a */
[----:B------:R-:W-:Y:S01]  /*0440*/  STG.E.64 desc[UR4][R8.64], R6 ;  /* 0x0000000608007986 */ /* 0x000fe2000c101b04 */
[----:B------:R-:W-:Y:S05]  /*0450*/  EXIT ;  /* 0x000000000000794d */ /* 0x000fea0003800000 */
.L_x_18:
        /* <DEDUP_REMOVED lines=10> */
.L_x_54:


//--------------------- .text.boundary_conditions_outlet --------------------------
	.section	.text.boundary_conditions_outlet,"ax",@progbits
	.align	128
        .global         boundary_conditions_outlet
        .type           boundary_conditions_outlet,@function
        .size           boundary_conditions_outlet,(.L_x_45 - boundary_conditions_outlet)
        .other          boundary_conditions_outlet,@"STO_CUDA_ENTRY STV_DEFAULT"
boundary_conditions_outlet:
.text.boundary_conditions_outlet:
        /* <DEDUP_REMOVED lines=11> */
[----:B------:R-:W-:Y:S02]  /*00b0*/  HFMA2 R13, -RZ, RZ, 1.984375, 0 ;  /* 0x3ff00000ff0d7431 */ /* 0x000fe400000001ff */
[----:B------:R-:W-:Y:S01]  /*00c0*/  IMAD.MOV.U32 R12, RZ, RZ, 0x0 ;  /* 0x00000000ff0c7424 */ /* 0x000fe200078e00ff */
[----:B------:R-:W2:Y:S03]  /*00d0*/  LDCU.64 UR4, c[0x0][0x358] ;  /* 0x00006b00ff0477ac */ /* 0x000ea60008000a00 */
[----:B------:R-:W3:Y:S08]  /*00e0*/  LDC.64 R10, c[0x0][0x388] ;  /* 0x0000e200ff0a7b82 */ /* 0x000ef00000000a00 */
[----:B------:R-:W4:Y:S01]  /*00f0*/  LDC.64 R4, c[0x0][0x398] ;  /* 0x0000e600ff047b82 */ /* 0x000f220000000a00 */
[----:B-1----:R-:W-:-:S07]  /*0100*/  IMAD R0, R0, UR6, RZ ;  /* 0x0000000600007c24 */ /* 0x002fce000f8e02ff */
[----:B------:R-:W1:Y:S01]  /*0110*/  LDC.64 R14, c[0x0][0x3a8] ;  /* 0x0000ea00ff0e7b82 */ /* 0x000e620000000a00 */
[----:B0-----:R-:W-:-:S05]  /*0120*/  IMAD.WIDE R8, R0, 0x8, R8 ;  /* 0x0000000800087825 */ /* 0x001fca00078e0208 */
[----:B--2---:R0:W-:Y:S01]  /*0130*/  STG.E.64 desc[UR4][R8.64+0xc78], R12 ;  /* 0x000c780c08007986 */ /* 0x0041e2000c101b04 */
[C---:B---3--:R-:W-:Y:S01]  /*0140*/  IMAD.WIDE R10, R0.reuse, 0x8, R10 ;  /* 0x00000008000a7825 */ /* 0x048fe200078e020a */
[----:B------:R-:W2:Y:S04]  /*0150*/  LDC.64 R6, c[0x0][0x3b8] ;  /* 0x0000ee00ff067b82 */ /* 0x000ea80000000a00 */
[----:B------:R3:W-:Y:S04]  /*0160*/  STG.E.64 desc[UR4][R10.64+0xc78], RZ ;  /* 0x000c78ff0a007986 */ /* 0x0007e8000c101b04 */
[----:B------:R5:W5:Y:S01]  /*0170*/  LDG.E.64 R2, desc[UR4][R8.64+0xc78] ;  /* 0x000c780408027981 */ /* 0x000b62000c1e1b00 */
[----:B------:R-:W0:Y:S01]  /*0180*/  LDC.64 R18, c[0x0][0x3a0] ;  /* 0x0000e800ff127b82 */ /* 0x000e220000000a00 */
[----:B----4-:R-:W-:-:S04]  /*0190*/  IMAD.WIDE R4, R0, 0x8, R4 ;  /* 0x0000000800047825 */ /* 0x010fc800078e0204 */
[C---:B-1----:R-:W-:Y:S02]  /*01a0*/  IMAD.WIDE R14, R0.reuse, 0x8, R14 ;  /* 0x00000008000e7825 */ /* 0x042fe400078e020e */
[----:B------:R-:W4:Y:S01]  /*01b0*/  LDG.E.64 R4, desc[UR4][R4.64+0xc78] ;  /* 0x000c780404047981 */ /* 0x000f22000c1e1b00 */
[----:B------:R-:W3:Y:S03]  /*01c0*/  LDC.64 R20, c[0x0][0x3c0] ;  /* 0x0000f000ff147b82 */ /* 0x000ee60000000a00 */
[----:B------:R-:W4:Y:S01]  /*01d0*/  LDG.E.64 R14, desc[UR4][R14.64+0xc78] ;  /* 0x000c78040e0e7981 */ /* 0x000f22000c1e1b00 */
[----:B--2---:R-:W-:-:S04]  /*01e0*/  IMAD.WIDE R16, R0, 0x8, R6 ;  /* 0x0000000800107825 */ /* 0x004fc800078e0206 */
[----:B------:R-:W5:Y:S02]  /*01f0*/  LDC.64 R22, c[0x0][0x3d8] ;  /* 0x0000f600ff167b82 */ /* 0x000f640000000a00 */
[----:B------:R-:W2:Y:S01]  /*0200*/  LDG.E.64 R16, desc[UR4][R16.64+0xc78] ;  /* 0x000c780410107981 */ /* 0x000ea2000c1e1b00 */
[----:B0-----:R-:W-:-:S06]  /*0210*/  IMAD.WIDE R12, R0, 0x8, R18 ;  /* 0x00000008000c7825 */ /* 0x001fcc00078e0212 */
[----:B------:R-:W2:Y:S01]  /*0220*/  LDG.E.64 R12, desc[UR4][R12.64+0xc78] ;  /* 0x000c78040c0c7981 */ /* 0x000ea2000c1e1b00 */
[----:B---3--:R-:W-:-:S06]  /*0230*/  IMAD.WIDE R10, R0, 0x8, R20 ;  /* 0x00000008000a7825 */ /* 0x008fcc00078e0214 */
[----:B------:R-:W3:Y:S01]  /*0240*/  LDG.E.64 R10, desc[UR4][R10.64+0xc78] ;  /* 0x000c78040a0a7981 */ /* 0x000ee2000c1e1b00 */
[----:B-----5:R-:W-:-:S06]  /*0250*/  IMAD.WIDE R8, R0, 0x8, R22 ;  /* 0x0000000800087825 */ /* 0x020fcc00078e0216 */
[----:B------:R-:W5:Y:S01]  /*0260*/  LDG.E.64 R8, desc[UR4][R8.64+0xc78] ;  /* 0x000c780408087981 */ /* 0x000f62000c1e1b00 */
[----:B------:R-:W-:Y:S01]  /*0270*/  BSSY.RECONVERGENT B0, `(.L_x_19) ;  /* 0x0000013000007945 */ /* 0x000fe20003800200 */
[----:B------:R-:W0:Y:S01]  /*0280*/  MUFU.RCP64H R7, R3 ;  /* 0x0000000300077308 */ /* 0x000e220000001800 */
[----:B------:R-:W-:Y:S01]  /*0290*/  VIADD R6, R3, 0x300402 ;  /* 0x0030040203067836 */ /* 0x000fe20000000000 */
[----:B----4-:R-:W-:-:S05]  /*02a0*/  DADD R4, R4, R14 ;  /* 0x0000000004047229 */ /* 0x010fca000000000e */
[----:B0-----:R-:W-:-:S03]  /*02b0*/  DFMA R14, -R2, R6, 1 ;  /* 0x3ff00000020e742b */ /* 0x001fc60000000106 */
[----:B--2---:R-:W-:-:S05]  /*02c0*/  DADD R4, R4, R16 ;  /* 0x0000000004047229 */ /* 0x004fca0000000010 */
[----:B------:R-:W-:Y:S01]  /*02d0*/  DFMA R14, R14, R14, R14 ;  /* 0x0000000e0e0e722b */ /* 0x000fe2000000000e */
[----:B------:R-:W-:Y:S02]  /*02e0*/  FSETP.GEU.AND P0, PT, |R6|, 5.8789094863358348022e-39, PT ;  /* 0x004004020600780b */ /* 0x000fe40003f0e200 */
[----:B------:R-:W-:-:S05]  /*02f0*/  DFMA R4, R12, 2, R4 ;  /* 0x400000000c04782b */ /* 0x000fca0000000004 */
[----:B------:R-:W-:-:S03]  /*0300*/  DFMA R14, R6, R14, R6 ;  /* 0x0000000e060e722b */ /* 0x000fc60000000006 */
[----:B---3--:R-:W-:-:S05]  /*0310*/  DFMA R4, R10, 2, R4 ;  /* 0x400000000a04782b */ /* 0x008fca0000000004 */
[----:B------:R-:W-:-:S03]  /*0320*/  DFMA R10, -R2, R14, 1 ;  /* 0x3ff00000020a742b */ /* 0x000fc6000000010e */
[----:B-----5:R-:W-:-:S05]  /*0330*/  DFMA R8, R8, 2, R4 ;  /* 0x400000000808782b */ /* 0x020fca0000000004 */
[----:B------:R-:W-:Y:S01]  /*0340*/  DFMA R10, R14, R10, R14 ;  /* 0x0000000a0e0a722b */ /* 0x000fe2000000000e */
[----:B------:R-:W-:Y:S10]  /*0350*/  @P0 BRA `(.L_x_20) ;  /* 0x0000000000100947 */ /* 0x000ff40003800000 */
[----:B------:R-:W-:-:S04]  /*0360*/  LOP3.LUT R4, R3, 0x7fffffff, RZ, 0xc0, !PT ;  /* 0x7fffffff03047812 */ /* 0x000fc800078ec0ff */
[----:B------:R-:W-:Y:S02]  /*0370*/  IADD3 R10, PT, PT, R4, -0x100000, RZ ;  /* 0xfff00000040a7810 */ /* 0x000fe40007ffe0ff */
[----:B------:R-:W-:-:S07]  /*0380*/  MOV R4, 0x3a0 ;  /* 0x000003a000047802 */ /* 0x000fce0000000f00 */
[----:B------:R-:W-:Y:S05]  /*0390*/  CALL.REL.NOINC `($__internal_1_$__cuda_sm20_dblrcp_rn_slowpath_v3) ;  /* 0x0000000000187944 */ /* 0x000fea0003c00000 */
.L_x_20:
[----:B------:R-:W-:Y:S05]  /*03a0*/  BSYNC.RECONVERGENT B0 ;  /* 0x0000000000007941 */ /* 0x000fea0003800200 */
.L_x_19:
[----:B------:R-:W0:Y:S01]  /*03b0*/  LDC.64 R2, c[0x0][0x380] ;  /* 0x0000e000ff027b82 */ /* 0x000e220000000a00 */
[----:B------:R-:W-:Y:S01]  /*03c0*/  DFMA R8, R8, R10, -1 ;  /* 0xbff000000808742b */ /* 0x000fe2000000000a */
[----:B0-----:R-:W-:-:S06]  /*03d0*/  IMAD.WIDE R2, R0, 0x8, R2 ;  /* 0x0000000800027825 */ /* 0x001fcc00078e0202 */
[----:B------:R-:W-:Y:S01]  /*03e0*/  STG.E.64 desc[UR4][R2.64+0xc78], R8 ;  /* 0x000c780802007986 */ /* 0x000fe2000c101b04 */
[----:B------:R-:W-:Y:S05]  /*03f0*/  EXIT ;  /* 0x000000000000794d */ /* 0x000fea0003800000 */
        .weak           $__internal_1_$__cuda_sm20_dblrcp_rn_slowpath_v3
        .type           $__internal_1_$__cuda_sm20_dblrcp_rn_slowpath_v3,@function
        .size           $__internal_1_$__cuda_sm20_dblrcp_rn_slowpath_v3,(.L_x_45 - $__internal_1_$__cuda_sm20_dblrcp_rn_slowpath_v3)
$__internal_1_$__cuda_sm20_dblrcp_rn_slowpath_v3:
[----:B------:R-:W-:Y:S01]  /*0400*/  DSETP.GTU.AND P0, PT, |R2|, +INF , PT ;  /* 0x7ff000000200742a */ /* 0x000fe20003f0c200 */
[----:B------:R-:W-:-:S13]  /*0410*/  BSSY.RECONVERGENT B1, `(.L_x_21) ;  /* 0x0000023000017945 */ /* 0x000fda0003800200 */
[----:B------:R-:W-:Y:S05]  /*0420*/  @P0 BRA `(.L_x_22) ;  /* 0x00000000007c0947 */ /* 0x000fea0003800000 */
[----:B------:R-:W-:-:S05]  /*0430*/  LOP3.LUT R5, R3, 0x7fffffff, RZ, 0xc0, !PT ;  /* 0x7fffffff03057812 */ /* 0x000fca00078ec0ff */
[----:B------:R-:W-:-:S05]  /*0440*/  VIADD R6, R5, 0xffffffff ;  /* 0xffffffff05067836 */ /* 0x000fca0000000000 */
[----:B------:R-:W-:-:S13]  /*0450*/  ISETP.GE.U32.AND P0, PT, R6, 0x7fefffff, PT ;  /* 0x7fefffff0600780c */ /* 0x000fda0003f06070 */
[----:B------:R-:W-:Y:S02]  /*0460*/  @P0 LOP3.LUT R7, R3, 0x7ff00000, RZ, 0x3c, !PT ;  /* 0x7ff0000003070812 */ /* 0x000fe400078e3cff */
[----:B------:R-:W-:Y:S01]  /*0470*/  @P0 MOV R6, RZ ;  /* 0x000000ff00060202 */ /* 0x000fe20000000f00 */
[----:B------:R-:W-:Y:S06]  /*0480*/  @P0 BRA `(.L_x_23) ;  /* 0x00000000006c0947 */ /* 0x000fec0003800000 */
[----:B------:R-:W-:-:S13]  /*0490*/  ISETP.GE.U32.AND P0, PT, R5, 0x1000001, PT ;  /* 0x010000010500780c */ /* 0x000fda0003f06070 */
[----:B------:R-:W-:Y:S05]  /*04a0*/  @!P0 BRA `(.L_x_24) ;  /* 0x0000000000348947 */ /* 0x000fea0003800000 */
[----:B------:R-:W-:Y:S01]  /*04b0*/  VIADD R7, R3, 0xc0200000 ;  /* 0xc020000003077836 */ /* 0x000fe20000000000 */
[----:B------:R-:W-:-:S03]  /*04c0*/  MOV R6, R2 ;  /* 0x0000000200067202 */ /* 0x000fc60000000f00 */
[----:B------:R-:W0:Y:S03]  /*04d0*/  MUFU.RCP64H R11, R7 ;  /* 0x00000007000b7308 */ /* 0x000e260000001800 */
[----:B0-----:R-:W-:-:S08]  /*04e0*/  DFMA R12, -R6, R10, 1 ;  /* 0x3ff00000060c742b */ /* 0x001fd0000000010a */
[----:B------:R-:W-:-:S08]  /*04f0*/  DFMA R12, R12, R12, R12 ;  /* 0x0000000c0c0c722b */ /* 0x000fd0000000000c */
[----:B------:R-:W-:-:S08]  /*0500*/  DFMA R12, R10, R12, R10 ;  /* 0x0000000c0a0c722b */ /* 0x000fd0000000000a */
[----:B------:R-:W-:-:S08]  /*0510*/  DFMA R10, -R6, R12, 1 ;  /* 0x3ff00000060a742b */ /* 0x000fd0000000010c */
[----:B------:R-:W-:-:S08]  /*0520*/  DFMA R10, R12, R10, R12 ;  /* 0x0000000a0c0a722b */ /* 0x000fd0000000000c */
[----:B------:R-:W-:-:S08]  /*0530*/  DMUL R10, R10, 2.2250738585072013831e-308 ;  /* 0x001000000a0a7828 */ /* 0x000fd00000000000 */
[----:B------:R-:W-:-:S08]  /*0540*/  DFMA R2, -R2, R10, 1 ;  /* 0x3ff000000202742b */ /* 0x000fd0000000010a */
[----:B------:R-:W-:-:S08]  /*0550*/  DFMA R2, R2, R2, R2 ;  /* 0x000000020202722b */ /* 0x000fd00000000002 */
[----:B------:R-:W-:Y:S01]  /*0560*/  DFMA R6, R10, R2, R10 ;  /* 0x000000020a06722b */ /* 0x000fe2000000000a */
[----:B------:R-:W-:Y:S10]  /*0570*/  BRA `(.L_x_23) ;  /* 0x0000000000307947 */ /* 0x000ff40003800000 */
.L_x_24:
[----:B------:R-:W-:Y:S01]  /*0580*/  DMUL R2, R2, 8.11296384146066816958e+31 ;  /* 0x4690000002027828 */ /* 0x000fe20000000000 */
[----:B------:R-:W-:-:S05]  /*0590*/  IMAD.MOV.U32 R6, RZ, RZ, R10 ;  /* 0x000000ffff067224 */ /* 0x000fca00078e000a */
[----:B------:R-:W0:Y:S02]  /*05a0*/  MUFU.RCP64H R7, R3 ;  /* 0x0000000300077308 */ /* 0x000e240000001800 */
[----:B0-----:R-:W-:-:S08]  /*05b0*/  DFMA R10, -R2, R6, 1 ;  /* 0x3ff00000020a742b */ /* 0x001fd00000000106 */
[----:B------:R-:W-:-:S08]  /*05c0*/  DFMA R10, R10, R10, R10 ;  /* 0x0000000a0a0a722b */ /* 0x000fd0000000000a */
[----:B------:R-:W-:-:S08]  /*05d0*/  DFMA R10, R6, R10, R6 ;  /* 0x0000000a060a722b */ /* 0x000fd00000000006 */
[----:B------:R-:W-:-:S08]  /*05e0*/  DFMA R6, -R2, R10, 1 ;  /* 0x3ff000000206742b */ /* 0x000fd0000000010a */
[----:B------:R-:W-:-:S08]  /*05f0*/  DFMA R6, R10, R6, R10 ;  /* 0x000000060a06722b */ /* 0x000fd0000000000a */
[----:B------:R-:W-:Y:S01]  /*0600*/  DMUL R6, R6, 8.11296384146066816958e+31 ;  /* 0x4690000006067828 */ /* 0x000fe20000000000 */
[----:B------:R-:W-:Y:S10]  /*0610*/  BRA `(.L_x_23) ;  /* 0x0000000000087947 */ /* 0x000ff40003800000 */
.L_x_22:
[----:B------:R-:W-:Y:S02]  /*0620*/  LOP3.LUT R7, R3, 0x80000, RZ, 0xfc, !PT ;  /* 0x0008000003077812 */ /* 0x000fe400078efcff */
[----:B------:R-:W-:-:S07]  /*0630*/  MOV R6, R2 ;  /* 0x0000000200067202 */ /* 0x000fce0000000f00 */
.L_x_23:
[----:B------:R-:W-:Y:S05]  /*0640*/  BSYNC.RECONVERGENT B1 ;  /* 0x0000000000017941 */ /* 0x000fea0003800200 */
.L_x_21:
[----:B------:R-:W-:Y:S02]  /*0650*/  HFMA2 R5, -RZ, RZ, 0, 0 ;  /* 0x00000000ff057431 */ /* 0x000fe400000001ff */
[----:B------:R-:W-:Y:S01]  /*0660*/  IMAD.MOV.U32 R10, RZ, RZ, R6 ;  /* 0x000000ffff0a7224 */ /* 0x000fe200078e0006 */
[----:B------:R-:W-:Y:S01]  /*0670*/  MOV R11, R7 ;  /* 0x00000007000b7202 */ /* 0x000fe20000000f00 */
[----:B------:R-:W-:Y:S06]  /*0680*/  RET.REL.NODEC R4 `(boundary_conditions_outlet) ;  /* 0xfffffff8045c7950 */ /* 0x000fec0003c3ffff */
.L_x_25:
        /* <DEDUP_REMOVED lines=15> */
.L_x_45:


//--------------------- .text.boundary_conditions_inlet --------------------------
	.section	.text.boundary_conditions_inlet,"ax",@progbits
	.align	128
        .global         boundary_conditions_inlet
        .type           boundary_conditions_inlet,@function
        .size           boundary_conditions_inlet,(.L_x_46 - boundary_conditions_inlet)
        .other          boundary_conditions_inlet,@"STO_CUDA_ENTRY STV_DEFAULT"
boundary_conditions_inlet:
.text.boundary_conditions_inlet:
        /* <DEDUP_REMOVED lines=9> */
[----:B------:R-:W0:Y:S01]  /*0090*/  I2F.F64 R2, R0 ;  /* 0x0000000000027312 */ /* 0x000e220000201c00 */
[----:B------:R-:W1:Y:S01]  /*00a0*/  LDC.64 R16, c[0x0][0x380] ;  /* 0x0000e000ff107b82 */ /* 0x000e620000000a00 */
[----:B------:R-:W2:Y:S01]  /*00b0*/  LDCU UR8, c[0x0][0x3e8] ;  /* 0x00007d00ff0877ac */ /* 0x000ea20008000800 */
[----:B------:R-:W3:Y:S06]  /*00c0*/  LDCU.64 UR4, c[0x0][0x358] ;  /* 0x00006b00ff0477ac */ /* 0x000eec0008000a00 */
[----:B------:R-:W4:Y:S01]  /*00d0*/  LDC.64 R12, c[0x0][0x398] ;  /* 0x0000e600ff0c7b82 */ /* 0x000f220000000a00 */
[----:B------:R-:W-:Y:S01]  /*00e0*/  UMOV UR6, 0x7d946597 ;  /* 0x7d94659700067882 */ /* 0x000fe20000000000 */
[----:B------:R-:W-:Y:S01]  /*00f0*/  UMOV UR7, 0x3f05d613 ;  /* 0x3f05d61300077882 */ /* 0x000fe20000000000 */
[----:B0-----:R-:W-:-:S05]  /*0100*/  DADD R2, R2, -0.5 ;  /* 0xbfe0000002027429 */ /* 0x001fca0000000000 */
[----:B------:R-:W0:Y:S01]  /*0110*/  LDC.64 R18, c[0x0][0x388] ;  /* 0x0000e200ff127b82 */ /* 0x000e220000000a00 */
[----:B--2---:R-:W-:Y:S02]  /*0120*/  IMAD R0, R0, UR8, RZ ;  /* 0x0000000800007c24 */ /* 0x004fe4000f8e02ff */
[----:B------:R-:W-:-:S05]  /*0130*/  DMUL R6, R2, R2 ;  /* 0x0000000202067228 */ /* 0x000fca0000000000 */
[----:B------:R-:W2:Y:S01]  /*0140*/  LDC.64 R10, c[0x0][0x3a8] ;  /* 0x0000ea00ff0a7b82 */ /* 0x000ea20000000a00 */
[----:B-1----:R-:W-:Y:S02]  /*0150*/  IMAD.WIDE R16, R0, 0x8, R16 ;  /* 0x0000000800107825 */ /* 0x002fe400078e0210 */
[----:B------:R-:W-:-:S05]  /*0160*/  DFMA R2, R2, 98, -R6 ;  /* 0x405880000202782b */ /* 0x000fca0000000806 */
[----:B------:R-:W1:Y:S01]  /*0170*/  LDC.64 R4, c[0x0][0x3b8] ;  /* 0x0000ee00ff047b82 */ /* 0x000e620000000a00 */
[----:B----4-:R-:W-:Y:S02]  /*0180*/  IMAD.WIDE R20, R0, 0x8, R12 ;  /* 0x0000000800147825 */ /* 0x010fe400078e020c */
[----:B------:R-:W-:-:S05]  /*0190*/  DMUL R2, R2, UR6 ;  /* 0x0000000602027c28 */ /* 0x000fca0008000000 */
[----:B------:R-:W4:Y:S01]  /*01a0*/  LDC.64 R8, c[0x0][0x3b0] ;  /* 0x0000ec00ff087b82 */ /* 0x000f220000000a00 */
[C---:B0-----:R-:W-:Y:S01]  /*01b0*/  IMAD.WIDE R18, R0.reuse, 0x8, R18 ;  /* 0x0000000800127825 */ /* 0x041fe200078e0212 */
[----:B---3--:R0:W-:Y:S06]  /*01c0*/  STG.E.64 desc[UR4][R16.64], R2 ;  /* 0x0000000210007986 */ /* 0x0081ec000c101b04 */
[----:B------:R-:W3:Y:S01]  /*01d0*/  LDC.64 R6, c[0x0][0x3c8] ;  /* 0x0000f200ff067b82 */ /* 0x000ee20000000a00 */
[C---:B--2---:R-:W-:Y:S01]  /*01e0*/  IMAD.WIDE R12, R0.reuse, 0x8, R10 ;  /* 0x00000008000c7825 */ /* 0x044fe200078e020a */
[----:B------:R2:W-:Y:S04]  /*01f0*/  STG.E.64 desc[UR4][R18.64], RZ ;  /* 0x000000ff12007986 */ /* 0x0005e8000c101b04 */
[----:B------:R-:W5:Y:S02]  /*0200*/  LDG.E.64 R10, desc[UR4][R20.64] ;  /* 0x00000004140a7981 */ /* 0x000f64000c1e1b00 */
[----:B------:R-:W0:Y:S02]  /*0210*/  LDC.64 R22, c[0x0][0x3d0] ;  /* 0x0000f400ff167b82 */ /* 0x000e240000000a00 */
[----:B------:R-:W5:Y:S01]  /*0220*/  LDG.E.64 R12, desc[UR4][R12.64] ;  /* 0x000000040c0c7981 */ /* 0x000f62000c1e1b00 */
[----:B-1----:R-:W-:-:S06]  /*0230*/  IMAD.WIDE R4, R0, 0x8, R4 ;  /* 0x0000000800047825 */ /* 0x002fcc00078e0204 */
[----:B------:R-:W5:Y:S01]  /*0240*/  LDG.E.64 R4, desc[UR4][R4.64] ;  /* 0x0000000404047981 */ /* 0x000f62000c1e1b00 */
[----:B----4-:R-:W-:-:S06]  /*0250*/  IMAD.WIDE R8, R0, 0x8, R8 ;  /* 0x0000000800087825 */ /* 0x010fcc00078e0208 */
[----:B------:R-:W4:Y:S01]  /*0260*/  LDG.E.64 R8, desc[UR4][R8.64] ;  /* 0x0000000408087981 */ /* 0x000f22000c1e1b00 */
[----:B---3--:R-:W-:-:S06]  /*0270*/  IMAD.WIDE R14, R0, 0x8, R6 ;  /* 0x00000008000e7825 */ /* 0x008fcc00078e0206 */
[----:B------:R-:W3:Y:S01]  /*0280*/  LDG.E.64 R14, desc[UR4][R14.64] ;  /* 0x000000040e0e7981 */ /* 0x000ee2000c1e1b00 */
[----:B0-----:R-:W-:-:S06]  /*0290*/  IMAD.WIDE R6, R0, 0x8, R22 ;  /* 0x0000000800067825 */ /* 0x001fcc00078e0216 */
[----:B------:R-:W3:Y:S01]  /*02a0*/  LDG.E.64 R6, desc[UR4][R6.64] ;  /* 0x0000000406067981 */ /* 0x000ee2000c1e1b00 */
[----:B------:R-:W-:Y:S01]  /*02b0*/  DADD R2, -R2, 1 ;  /* 0x3ff0000002027429 */ /* 0x000fe20000000100 */
[----:B------:R-:W-:Y:S05]  /*02c0*/  BSSY.RECONVERGENT B0, `(.L_x_26) ;  /* 0x0000013000007945 */ /* 0x000fea0003800200 */
[----:B------:R-:W2:Y:S04]  /*02d0*/  MUFU.RCP64H R17, R3 ;  /* 0x0000000300117308 */ /* 0x000ea80000001800 */
[----:B------:R-:W-:-:S05]  /*02e0*/  VIADD R16, R3, 0x300402 ;  /* 0x0030040203107836 */ /* 0x000fca0000000000 */
[----:B------:R-:W-:Y:S01]  /*02f0*/  FSETP.GEU.AND P0, PT, |R16|, 5.8789094863358348022e-39, PT ;  /* 0x004004021000780b */ /* 0x000fe20003f0e200 */
[----:B--2---:R-:W-:-:S08]  /*0300*/  DFMA R18, -R2, R16, 1 ;  /* 0x3ff000000212742b */ /* 0x004fd00000000110 */
[----:B------:R-:W-:-:S08]  /*0310*/  DFMA R18, R18, R18, R18 ;  /* 0x000000121212722b */ /* 0x000fd00000000012 */
[----:B------:R-:W-:Y:S02]  /*0320*/  DFMA R18, R16, R18, R16 ;  /* 0x000000121012722b */ /* 0x000fe40000000010 */
[----:B-----5:R-:W-:-:S08]  /*0330*/  DADD R10, R10, R12 ;  /* 0x000000000a0a7229 */ /* 0x020fd0000000000c */
[----:B------:R-:W-:-:S08]  /*0340*/  DADD R4, R10, R4 ;  /* 0x000000000a047229 */ /* 0x000fd00000000004 */
[----:B----4-:R-:W-:Y:S02]  /*0350*/  DFMA R4, R8, 2, R4 ;  /* 0x400000000804782b */ /* 0x010fe40000000004 */
[----:B------:R-:W-:-:S06]  /*0360*/  DFMA R8, -R2, R18, 1 ;  /* 0x3ff000000208742b */ /* 0x000fcc0000000112 */
[----:B---3--:R-:W-:Y:S02]  /*0370*/  DFMA R4, R14, 2, R4 ;  /* 0x400000000e04782b */ /* 0x008fe40000000004 */
[----:B------:R-:W-:-:S06]  /*0380*/  DFMA R8, R18, R8, R18 ;  /* 0x000000081208722b */ /* 0x000fcc0000000012 */
[----:B------:R-:W-:Y:S01]  /*0390*/  DFMA R6, R6, 2, R4 ;  /* 0x400000000606782b */ /* 0x000fe20000000004 */
[----:B------:R-:W-:Y:S10]  /*03a0*/  @P0 BRA `(.L_x_27) ;  /* 0x0000000000100947 */ /* 0x000ff40003800000 */
[----:B------:R-:W-:-:S04]  /*03b0*/  LOP3.LUT R4, R3, 0x7fffffff, RZ, 0xc0, !PT ;  /* 0x7fffffff03047812 */ /* 0x000fc800078ec0ff */
[----:B------:R-:W-:Y:S02]  /*03c0*/  IADD3 R10, PT, PT, R4, -0x100000, RZ ;  /* 0xfff00000040a7810 */ /* 0x000fe40007ffe0ff */
[----:B------:R-:W-:-:S07]  /*03d0*/  MOV R4, 0x3f0 ;  /* 0x000003f000047802 */ /* 0x000fce0000000f00 */
[----:B------:R-:W-:Y:S05]  /*03e0*/  CALL.REL.NOINC `($__internal_2_$__cuda_sm20_dblrcp_rn_slowpath_v3) ;  /* 0x0000000000187944 */ /* 0x000fea0003c00000 */
.L_x_27:
[----:B------:R-:W-:Y:S05]  /*03f0*/  BSYNC.RECONVERGENT B0 ;  /* 0x0000000000007941 */ /* 0x000fea0003800200 */
.L_x_26:
[----:B------:R-:W0:Y:S01]  /*0400*/  LDC.64 R2, c[0x0][0x390] ;  /* 0x0000e400ff027b82 */ /* 0x000e220000000a00 */
[----:B------:R-:W-:Y:S01]  /*0410*/  DMUL R6, R6, R8 ;  /* 0x0000000806067228 */ /* 0x000fe20000000000 */
[----:B0-----:R-:W-:-:S06]  /*0420*/  IMAD.WIDE R2, R0, 0x8, R2 ;  /* 0x0000000800027825 */ /* 0x001fcc00078e0202 */
[----:B------:R-:W-:Y:S01]  /*0430*/  STG.E.64 desc[UR4][R2.64], R6 ;  /* 0x0000000602007986 */ /* 0x000fe2000c101b04 */
[----:B------:R-:W-:Y:S05]  /*0440*/  EXIT ;  /* 0x000000000000794d */ /* 0x000fea0003800000 */
        .weak           $__internal_2_$__cuda_sm20_dblrcp_rn_slowpath_v3
        .type           $__internal_2_$__cuda_sm20_dblrcp_rn_slowpath_v3,@function
        .size           $__internal_2_$__cuda_sm20_dblrcp_rn_slowpath_v3,(.L_x_46 - $__internal_2_$__cuda_sm20_dblrcp_rn_slowpath_v3)
$__internal_2_$__cuda_sm20_dblrcp_rn_slowpath_v3:
        /* <DEDUP_REMOVED lines=24> */
.L_x_31:
        /* <DEDUP_REMOVED lines=10> */
.L_x_29:
[----:B------:R-:W-:Y:S02]  /*0670*/  LOP3.LUT R9, R3, 0x80000, RZ, 0xfc, !PT ;  /* 0x0008000003097812 */ /* 0x000fe400078efcff */
[----:B------:R-:W-:-:S07]  /*0680*/  MOV R8, R2 ;  /* 0x0000000200087202 */ /* 0x000fce0000000f00 */
.L_x_30:
[----:B------:R-:W-:Y:S05]  /*0690*/  BSYNC.RECONVERGENT B1 ;  /* 0x0000000000017941 */ /* 0x000fea0003800200 */
.L_x_28:
[----:B------:R-:W-:-:S04]  /*06a0*/  MOV R5, 0x0 ;  /* 0x0000000000057802 */ /* 0x000fc80000000f00 */
[----:B------:R-:W-:Y:S05]  /*06b0*/  RET.REL.NODEC R4 `(boundary_conditions_inlet) ;  /* 0xfffffff804507950 */ /* 0x000fea0003c3ffff */
.L_x_32:
        /* <DEDUP_REMOVED lines=12> */
.L_x_46:


//--------------------- .text.compute_new_ux_uy   --------------------------
	.section	.text.compute_new_ux_uy,"ax",@progbits
	.align	128
        .global         compute_new_ux_uy
        .type           compute_new_ux_uy,@function
        .size           compute_new_ux_uy,(.L_x_47 - compute_new_ux_uy)
        .other          compute_new_ux_uy,@"STO_CUDA_ENTRY STV_DEFAULT"
compute_new_ux_uy:
.text.compute_new_ux_uy:
        /* <DEDUP_REMOVED lines=10> */
[----:B------:R-:W2:Y:S08]  /*00a0*/  LDC.64 R8, c[0x0][0x380] ;  /* 0x0000e000ff087b82 */ /* 0x000eb00000000a00 */
[----:B------:R-:W3:Y:S01]  /*00b0*/  LDC.64 R10, c[0x0][0x3b0] ;  /* 0x0000ec00ff0a7b82 */ /* 0x000ee20000000a00 */
[----:B0-----:R-:W-:-:S07]  /*00c0*/  IMAD.WIDE R2, R6, 0x8, R2 ;  /* 0x0000000806027825 */ /* 0x001fce00078e0202 */
[----:B------:R-:W0:Y:S01]  /*00d0*/  LDC.64 R14, c[0x0][0x3a8] ;  /* 0x0000ea00ff0e7b82 */ /* 0x000e220000000a00 */
[----:B-1----:R-:W4:Y:S01]  /*00e0*/  LDG.E.64 R2, desc[UR4][R2.64] ;  /* 0x0000000402027981 */ /* 0x002f22000c1e1b00 */
[----:B--2---:R-:W-:-:S06]  /*00f0*/  IMAD.WIDE R8, R6, 0x8, R8 ;  /* 0x0000000806087825 */ /* 0x004fcc00078e0208 */
[----:B------:R-:W1:Y:S01]  /*0100*/  LDC.64 R4, c[0x0][0x388] ;  /* 0x0000e200ff047b82 */ /* 0x000e620000000a00 */
[----:B---3--:R-:W-:-:S07]  /*0110*/  IMAD.WIDE R10, R6, 0x8, R10 ;  /* 0x00000008060a7825 */ /* 0x008fce00078e020a */
[----:B------:R-:W2:Y:S08]  /*0120*/  LDC.64 R16, c[0x0][0x3b8] ;  /* 0x0000ee00ff107b82 */ /* 0x000eb00000000a00 */
[----:B------:R-:W3:Y:S01]  /*0130*/  LDC.64 R20, c[0x0][0x390] ;  /* 0x0000e400ff147b82 */ /* 0x000ee20000000a00 */
[----:B----4-:R4:W-:Y:S04]  /*0140*/  STG.E.64 desc[UR4][R8.64], R2 ;  /* 0x0000000208007986 */ /* 0x0109e8000c101b04 */
[----:B------:R-:W5:Y:S01]  /*0150*/  LDG.E.64 R10, desc[UR4][R10.64] ;  /* 0x000000040a0a7981 */ /* 0x000f62000c1e1b00 */
[----:B0-----:R-:W-:Y:S01]  /*0160*/  IMAD.WIDE R14, R6, 0x8, R14 ;  /* 0x00000008060e7825 */ /* 0x001fe200078e020e */
[----:B-----5:R-:W-:-:S03]  /*0170*/  DADD R12, R2, -R10 ;  /* 0x00000000020c7229 */ /* 0x020fc6000000080a */
[C---:B-1----:R-:W-:Y:S01]  /*0180*/  IMAD.WIDE R4, R6.reuse, 0x8, R4 ;  /* 0x0000000806047825 */ /* 0x042fe200078e0204 */
[----:B------:R-:W0:Y:S03]  /*0190*/  LDC.64 R10, c[0x0][0x3c0] ;  /* 0x0000f000ff0a7b82 */ /* 0x000e260000000a00 */
[----:B------:R1:W-:Y:S04]  /*01a0*/  STG.E.64 desc[UR4][R8.64], R12 ;  /* 0x0000000c08007986 */ /* 0x0003e8000c101b04 */
[----:B------:R-:W5:Y:S01]  /*01b0*/  LDG.E.64 R14, desc[UR4][R14.64] ;  /* 0x000000040e0e7981 */ /* 0x000f62000c1e1b00 */
[----:B--2---:R-:W-:-:S03]  /*01c0*/  IMAD.WIDE R16, R6, 0x8, R16 ;  /* 0x0000000806107825 */ /* 0x004fc600078e0210 */
[----:B-----5:R2:W-:Y:S04]  /*01d0*/  STG.E.64 desc[UR4][R4.64], R14 ;  /* 0x0000000e04007986 */ /* 0x0205e8000c101b04 */
[----:B------:R-:W4:Y:S01]  /*01e0*/  LDG.E.64 R16, desc[UR4][R16.64] ;  /* 0x0000000410107981 */ /* 0x000f22000c1e1b00 */
[----:B0-----:R-:W-:Y:S01]  /*01f0*/  IMAD.WIDE R10, R6, 0x8, R10 ;  /* 0x00000008060a7825 */ /* 0x001fe200078e020a */
[----:B----4-:R-:W-:Y:S01]  /*0200*/  DADD R2, R14, -R16 ;  /* 0x000000000e027229 */ /* 0x010fe20000000810 */
[----:B------:R-:W0:Y:S06]  /*0210*/  LDC.64 R16, c[0x0][0x3c8] ;  /* 0x0000f200ff107b82 */ /* 0x000e2c0000000a00 */
[----:B------:R4:W-:Y:S04]  /*0220*/  STG.E.64 desc[UR4][R4.64], R2 ;  /* 0x0000000204007986 */ /* 0x0009e8000c101b04 */
[----:B------:R-:W5:Y:S04]  /*0230*/  LDG.E.64 R18, desc[UR4][R8.64] ;  /* 0x0000000408127981 */ /* 0x000f68000c1e1b00 */
[----:B-1----:R-:W5:Y:S02]  /*0240*/  LDG.E.64 R12, desc[UR4][R10.64] ;  /* 0x000000040a0c7981 */ /* 0x002f64000c1e1b00 */
[----:B-----5:R-:W-:-:S07]  /*0250*/  DADD R12, R12, R18 ;  /* 0x000000000c0c7229 */ /* 0x020fce0000000012 */
[----:B------:R1:W-:Y:S04]  /*0260*/  STG.E.64 desc[UR4][R8.64], R12 ;  /* 0x0000000c08007986 */ /* 0x0003e8000c101b04 */
[----:B------:R-:W5:Y:S04]  /*0270*/  LDG.E.64 R18, desc[UR4][R10.64] ;  /* 0x000000040a127981 */ /* 0x000f68000c1e1b00 */
[----:B--2---:R-:W5:Y:S01]  /*0280*/  LDG.E.64 R14, desc[UR4][R4.64] ;  /* 0x00000004040e7981 */ /* 0x004f62000c1e1b00 */
[----:B0-----:R-:W-:Y:S01]  /*0290*/  IMAD.WIDE R16, R6, 0x8, R16 ;  /* 0x0000000806107825 */ /* 0x001fe200078e0210 */
[----:B-----5:R-:W-:-:S07]  /*02a0*/  DADD R14, R18, R14 ;  /* 0x00000000120e7229 */ /* 0x020fce000000000e */
[----:B------:R0:W-:Y:S04]  /*02b0*/  STG.E.64 desc[UR4][R4.64], R14 ;  /* 0x0000000e04007986 */ /* 0x0001e8000c101b04 */
[----:B------:R-:W2:Y:S04]  /*02c0*/  LDG.E.64 R18, desc[UR4][R8.64] ;  /* 0x0000000408127981 */ /* 0x000ea8000c1e1b00 */
[----:B----4-:R-:W2:Y:S02]  /*02d0*/  LDG.E.64 R2, desc[UR4][R16.64] ;  /* 0x0000000410027981 */ /* 0x010ea4000c1e1b00 */
[----:B--2---:R-:W-:Y:S01]  /*02e0*/  DADD R2, -R2, R18 ;  /* 0x0000000002027229 */ /* 0x004fe20000000112 */
[----:B------:R-:W2:Y:S06]  /*02f0*/  LDC.64 R18, c[0x0][0x3d0] ;  /* 0x0000f400ff127b82 */ /* 0x000eac0000000a00 */
[----:B------:R4:W-:Y:S04]  /*0300*/  STG.E.64 desc[UR4][R8.64], R2 ;  /* 0x0000000208007986 */ /* 0x0009e8000c101b04 */
[----:B-1----:R-:W5:Y:S04]  /*0310*/  LDG.E.64 R12, desc[UR4][R16.64] ;  /* 0x00000004100c7981 */ /* 0x002f68000c1e1b00 */
[----:B------:R-:W5:Y:S02]  /*0320*/  LDG.E.64 R10, desc[UR4][R4.64] ;  /* 0x00000004040a7981 */ /* 0x000f64000c1e1b00 */
[----:B-----5:R-:W-:Y:S01]  /*0330*/  DADD R10, R12, R10 ;  /* 0x000000000c0a7229 */ /* 0x020fe2000000000a */
[----:B--2---:R-:W-:-:S06]  /*0340*/  IMAD.WIDE R12, R6, 0x8, R18 ;  /* 0x00000008060c7825 */ /* 0x004fcc00078e0212 */
[----:B------:R1:W-:Y:S04]  /*0350*/  STG.E.64 desc[UR4][R4.64], R10 ;  /* 0x0000000a04007986 */ /* 0x0003e8000c101b04 */
[----:B------:R-:W2:Y:S04]  /*0360*/  LDG.E.64 R18, desc[UR4][R8.64] ;  /* 0x0000000408127981 */ /* 0x000ea8000c1e1b00 */
[----:B0-----:R-:W2:Y:S02]  /*0370*/  LDG.E.64 R14, desc[UR4][R12.64] ;  /* 0x000000040c0e7981 */ /* 0x001ea4000c1e1b00 */
[----:B--2---:R-:W-:Y:S01]  /*0380*/  DADD R14, -R14, R18 ;  /* 0x000000000e0e7229 */ /* 0x004fe20000000112 */
[----:B------:R-:W0:Y:S06]  /*0390*/  LDC.64 R18, c[0x0][0x3d8] ;  /* 0x0000f600ff127b82 */ /* 0x000e2c0000000a00 */
[----:B------:R2:W-:Y:S04]  /*03a0*/  STG.E.64 desc[UR4][R8.64], R14 ;  /* 0x0000000e08007986 */ /* 0x0005e8000c101b04 */
[----:B----4-:R-:W4:Y:S04]  /*03b0*/  LDG.E.64 R2, desc[UR4][R12.64] ;  /* 0x000000040c027981 */ /* 0x010f28000c1e1b00 */
[----:B------:R-:W4:Y:S02]  /*03c0*/  LDG.E.64 R16, desc[UR4][R4.64] ;  /* 0x0000000404107981 */ /* 0x000f24000c1e1b00 */
[----:B----4-:R-:W-:Y:S01]  /*03d0*/  DADD R2, -R2, R16 ;  /* 0x0000000002027229 */ /* 0x010fe20000000110 */
[----:B0-----:R-:W-:-:S06]  /*03e0*/  IMAD.WIDE R16, R6, 0x8, R18 ;  /* 0x0000000806107825 */ /* 0x001fcc00078e0212 */
[----:B------:R0:W-:Y:S04]  /*03f0*/  STG.E.64 desc[UR4][R4.64], R2 ;  /* 0x0000000204007986 */ /* 0x0001e8000c101b04 */
[----:B------:R-:W4:Y:S04]  /*0400*/  LDG.E.64 R18, desc[UR4][R8.64] ;  /* 0x0000000408127981 */ /* 0x000f28000c1e1b00 */
[----:B-1----:R-:W4:Y:S02]  /*0410*/  LDG.E.64 R10, desc[UR4][R16.64] ;  /* 0x00000004100a7981 */ /* 0x002f24000c1e1b00 */
[----:B----4-:R-:W-:-:S07]  /*0420*/  DADD R18, R10, R18 ;  /* 0x000000000a127229 */ /* 0x010fce0000000012 */
[----:B------:R1:W-:Y:S04]  /*0430*/  STG.E.64 desc[UR4][R8.64], R18 ;  /* 0x0000001208007986 */ /* 0x0003e8000c101b04 */
[----:B------:R-:W2:Y:S04]  /*0440*/  LDG.E.64 R10, desc[UR4][R16.64] ;  /* 0x00000004100a7981 */ /* 0x000ea8000c1e1b00 */
[----:B------:R-:W2:Y:S01]  /*0450*/  LDG.E.64 R12, desc[UR4][R4.64] ;  /* 0x00000004040c7981 */ /* 0x000ea2000c1e1b00 */
[----:B---3--:R-:W-:Y:S01]  /*0460*/  IMAD.WIDE R6, R6, 0x8, R20 ;  /* 0x0000000806067825 */ /* 0x008fe200078e0214 */
[----:B--2---:R-:W-:-:S07]  /*0470*/  DADD R14, -R10, R12 ;  /* 0x000000000a0e7229 */ /* 0x004fce000000010c */
[----:B------:R2:W-:Y:S04]  /*0480*/  STG.E.64 desc[UR4][R4.64], R14 ;  /* 0x0000000e04007986 */ /* 0x0005e8000c101b04 */
[----:B------:R-:W3:Y:S04]  /*0490*/  LDG.E.64 R10, desc[UR4][R6.64] ;  /* 0x00000004060a7981 */ /* 0x000ee8000c1e1b00 */
[----:B------:R-:W4:Y:S01]  /*04a0*/  LDG.E.64 R12, desc[UR4][R8.64] ;  /* 0x00000004080c7981 */ /* 0x000f22000c1e1b00 */
[----:B0-----:R-:W-:Y:S01]  /*04b0*/  IMAD.MOV.U32 R2, RZ, RZ, 0x1 ;  /* 0x00000001ff027424 */ /* 0x001fe200078e00ff */
[----:B------:R-:W-:Y:S01]  /*04c0*/  BSSY.RECONVERGENT B0, `(.L_x_33) ;  /* 0x0000012000007945 */ /* 0x000fe20003800200 */
[----:B---3--:R-:W1:Y:S01]  /*04d0*/  MUFU.RCP64H R3, R11 ;  /* 0x0000000b00037308 */ /* 0x008e620000001800 */
[----:B----4-:R-:W-:-:S03]  /*04e0*/  FSETP.GEU.AND P1, PT, |R13|, 6.5827683646048100446e-37, PT ;  /* 0x036000000d00780b */ /* 0x010fc60003f2e200 */
[----:B-1----:R-:W-:-:S08]  /*04f0*/  DFMA R18, -R10, R2, 1 ;  /* 0x3ff000000a12742b */ /* 0x002fd00000000102 */
[----:B------:R-:W-:-:S08]  /*0500*/  DFMA R18, R18, R18, R18 ;  /* 0x000000121212722b */ /* 0x000fd00000000012 */
[----:B------:R-:W-:-:S08]  /*0510*/  DFMA R18, R2, R18, R2 ;  /* 0x000000120212722b */ /* 0x000fd00000000002 */
[----:B------:R-:W-:-:S08]  /*0520*/  DFMA R2, -R10, R18, 1 ;  /* 0x3ff000000a02742b */ /* 0x000fd00000000112 */
[----:B------:R-:W-:-:S08]  /*0530*/  DFMA R2, R18, R2, R18 ;  /* 0x000000021202722b */ /* 0x000fd00000000012 */
[----:B------:R-:W-:-:S08]  /*0540*/  DMUL R16, R12, R2 ;  /* 0x000000020c107228 */ /* 0x000fd00000000000 */
[----:B--2---:R-:W-:-:S08]  /*0550*/  DFMA R14, -R10, R16, R12 ;  /* 0x000000100a0e722b */ /* 0x004fd0000000010c */
[----:B------:R-:W-:-:S10]  /*0560*/  DFMA R2, R2, R14, R16 ;  /* 0x0000000e0202722b */ /* 0x000fd40000000010 */
[----:B------:R-:W-:-:S05]  /*0570*/  FFMA R0, RZ, R11, R3 ;  /* 0x0000000bff007223 */ /* 0x000fca0000000003 */
[----:B------:R-:W-:-:S13]  /*0580*/  FSETP.GT.AND P0, PT, |R0|, 1.469367938527859385e-39, PT ;  /* 0x001000000000780b */ /* 0x000fda0003f04200 */
[----:B------:R-:W-:Y:S05]  /*0590*/  @P0 BRA P1, `(.L_x_34) ;  /* 0x0000000000100947 */ /* 0x000fea0000800000 */
[----:B------:R-:W-:-:S07]  /*05a0*/  MOV R0, 0x5c0 ;  /* 0x000005c000007802 */ /* 0x000fce0000000f00 */
[----:B------:R-:W-:Y:S05]  /*05b0*/  CALL.REL.NOINC `($__internal_3_$__cuda_sm20_div_rn_f64_full) ;  /* 0x0000000000807944 */ /* 0x000fea0003c00000 */
[----:B------:R-:W-:Y:S02]  /*05c0*/  IMAD.MOV.U32 R2, RZ, RZ, R18 ;  /* 0x000000ffff027224 */ /* 0x000fe400078e0012 */
[----:B------:R-:W-:-:S07]  /*05d0*/  IMAD.MOV.U32 R3, RZ, RZ, R19 ;  /* 0x000000ffff037224 */ /* 0x000fce00078e0013 */
.L_x_34:
[----:B------:R-:W-:Y:S05]  /*05e0*/  BSYNC.RECONVERGENT B0 ;  /* 0x0000000000007941 */ /* 0x000fea0003800200 */
.L_x_33:
[----:B------:R0:W-:Y:S04]  /*05f0*/  STG.E.64 desc[UR4][R8.64], R2 ;  /* 0x0000000208007986 */ /* 0x0001e8000c101b04 */
[----:B------:R-:W2:Y:S04]  /*0600*/  LDG.E.64 R6, desc[UR4][R6.64] ;  /* 0x0000000406067981 */ /* 0x000ea8000c1e1b00 */
[----:B------:R-:W3:Y:S01]  /*0610*/  LDG.E.64 R10, desc[UR4][R4.64] ;  /* 0x00000004040a7981 */ /* 0x000ee2000c1e1b00 */
[----:B------:R-:W-:Y:S01]  /*0620*/  IMAD.MOV.U32 R12, RZ, RZ, 0x1 ;  /* 0x00000001ff0c7424 */ /* 0x000fe200078e00ff */
[----:B------:R-:W-:Y:S01]  /*0630*/  BSSY.RECONVERGENT B0, `(.L_x_35) ;  /* 0x0000016000007945 */ /* 0x000fe20003800200 */
[----:B--2---:R-:W1:Y:S01]  /*0640*/  MUFU.RCP64H R13, R7 ;  /* 0x00000007000d7308 */ /* 0x004e620000001800 */
[----:B---3--:R-:W-:-:S03]  /*0650*/  FSETP.GEU.AND P1, PT, |R11|, 6.5827683646048100446e-37, PT ;  /* 0x036000000b00780b */ /* 0x008fc60003f2e200 */
[----:B-1----:R-:W-:-:S08]  /*0660*/  DFMA R14, -R6, R12, 1 ;  /* 0x3ff00000060e742b */ /* 0x002fd0000000010c */
[----:B------:R-:W-:-:S08]  /*0670*/  DFMA R14, R14, R14, R14 ;  /* 0x0000000e0e0e722b */ /* 0x000fd0000000000e */
[----:B------:R-:W-:-:S08]  /*0680*/  DFMA R14, R12, R14, R12 ;  /* 0x0000000e0c0e722b */ /* 0x000fd0000000000c */
[----:B------:R-:W-:-:S08]  /*0690*/  DFMA R12, -R6, R14, 1 ;  /* 0x3ff00000060c742b */ /* 0x000fd0000000010e */
[----:B------:R-:W-:-:S08]  /*06a0*/  DFMA R12, R14, R12, R14 ;  /* 0x0000000c0e0c722b */ /* 0x000fd0000000000e */
[----:B------:R-:W-:-:S08]  /*06b0*/  DMUL R14, R10, R12 ;  /* 0x0000000c0a0e7228 */ /* 0x000fd00000000000 */
[----:B0-----:R-:W-:-:S08]  /*06c0*/  DFMA R2, -R6, R14, R10 ;  /* 0x0000000e0602722b */ /* 0x001fd0000000010a */
[----:B------:R-:W-:-:S10]  /*06d0*/  DFMA R2, R12, R2, R14 ;  /* 0x000000020c02722b */ /* 0x000fd4000000000e */
[----:B------:R-:W-:-:S05]  /*06e0*/  FFMA R0, RZ, R7, R3 ;  /* 0x00000007ff007223 */ /* 0x000fca0000000003 */
[----:B------:R-:W-:-:S13]  /*06f0*/  FSETP.GT.AND P0, PT, |R0|, 1.469367938527859385e-39, PT ;  /* 0x001000000000780b */ /* 0x000fda0003f04200 */
[----:B------:R-:W-:Y:S05]  /*0700*/  @P0 BRA P1, `(.L_x_36) ;  /* 0x0000000000200947 */ /* 0x000fea0000800000 */
[----:B------:R-:W-:Y:S01]  /*0710*/  IMAD.MOV.U32 R12, RZ, RZ, R10 ;  /* 0x000000ffff0c7224 */ /* 0x000fe200078e000a */
[----:B------:R-:W-:Y:S01]  /*0720*/  MOV R0, 0x770 ;  /* 0x0000077000007802 */ /* 0x000fe20000000f00 */
[----:B------:R-:W-:Y:S02]  /*0730*/  IMAD.MOV.U32 R13, RZ, RZ, R11 ;  /* 0x000000ffff0d7224 */ /* 0x000fe400078e000b */
[----:B------:R-:W-:Y:S02]  /*0740*/  IMAD.MOV.U32 R10, RZ, RZ, R6 ;  /* 0x000000ffff0a7224 */ /* 0x000fe400078e0006 */
[----:B------:R-:W-:-:S07]  /*0750*/  IMAD.MOV.U32 R11, RZ, RZ, R7 ;  /* 0x000000ffff0b7224 */ /* 0x000fce00078e0007 */
[----:B------:R-:W-:Y:S05]  /*0760*/  CALL.REL.NOINC `($__internal_3_$__cuda_sm20_div_rn_f64_full) ;  /* 0x0000000000147944 */ /* 0x000fea0003c00000 */
[----:B------:R-:W-:Y:S02]  /*0770*/  IMAD.MOV.U32 R2, RZ, RZ, R18 ;  /* 0x000000ffff027224 */ /* 0x000fe400078e0012 */
[----:B------:R-:W-:-:S07]  /*0780*/  IMAD.MOV.U32 R3, RZ, RZ, R19 ;  /* 0x000000ffff037224 */ /* 0x000fce00078e0013 */
.L_x_36:
[----:B------:R-:W-:Y:S05]  /*0790*/  BSYNC.RECONVERGENT B0 ;  /* 0x0000000000007941 */ /* 0x000fea0003800200 */
.L_x_35:
[----:B------:R-:W-:Y:S01]  /*07a0*/  STG.E.64 desc[UR4][R4.64], R2 ;  /* 0x0000000204007986 */ /* 0x000fe2000c101b04 */
[----:B------:R-:W-:Y:S05]  /*07b0*/  EXIT ;  /* 0x000000000000794d */ /* 0x000fea0003800000 */
        .weak           $__internal_3_$__cuda_sm20_div_rn_f64_full
        .type           $__internal_3_$__cuda_sm20_div_rn_f64_full,@function
        .size           $__internal_3_$__cuda_sm20_div_rn_f64_full,(.L_x_47 - $__internal_3_$__cuda_sm20_div_rn_f64_full)
$__internal_3_$__cuda_sm20_div_rn_f64_full:
[C---:B------:R-:W-:Y:S01]  /*07c0*/  FSETP.GEU.AND P0, PT, |R11|.reuse, 1.469367938527859385e-39, PT ;  /* 0x001000000b00780b */ /* 0x040fe20003f0e200 */
[----:B------:R-:W-:Y:S01]  /*07d0*/  IMAD.MOV.U32 R16, RZ, RZ, 0x1 ;  /* 0x00000001ff107424 */ /* 0x000fe200078e00ff */
[----:B------:R-:W-:Y:S01]  /*07e0*/  LOP3.LUT R2, R11, 0x800fffff, RZ, 0xc0, !PT ;  /* 0x800fffff0b027812 */ /* 0x000fe200078ec0ff */
[----:B------:R-:W-:Y:S01]  /*07f0*/  IMAD.MOV.U32 R21, RZ, RZ, 0x1ca00000 ;  /* 0x1ca00000ff157424 */ /* 0x000fe200078e00ff */
[C---:B------:R-:W-:Y:S01]  /*0800*/  FSETP.GEU.AND P2, PT, |R13|.reuse, 1.469367938527859385e-39, PT ;  /* 0x001000000d00780b */ /* 0x040fe20003f4e200 */
[----:B------:R-:W-:Y:S01]  /*0810*/  BSSY.RECONVERGENT B1, `(.L_x_37) ;  /* 0x0000052000017945 */ /* 0x000fe20003800200 */
[----:B------:R-:W-:Y:S01]  /*0820*/  LOP3.LUT R3, R2, 0x3ff00000, RZ, 0xfc, !PT ;  /* 0x3ff0000002037812 */ /* 0x000fe200078efcff */
[----:B------:R-:W-:Y:S01]  /*0830*/  IMAD.MOV.U32 R2, RZ, RZ, R10 ;  /* 0x000000ffff027224 */ /* 0x000fe200078e000a */
[----:B------:R-:W-:Y:S02]  /*0840*/  LOP3.LUT R20, R13, 0x7ff00000, RZ, 0xc0, !PT ;  /* 0x7ff000000d147812 */ /* 0x000fe400078ec0ff */
[----:B------:R-:W-:-:S03]  /*0850*/  LOP3.LUT R23, R11, 0x7ff00000, RZ, 0xc0, !PT ;  /* 0x7ff000000b177812 */ /* 0x000fc600078ec0ff */
[----:B------:R-:W-:Y:S01]  /*0860*/  @!P0 DMUL R2, R10, 8.98846567431157953865e+307 ;  /* 0x7fe000000a028828 */ /* 0x000fe20000000000 */
[C---:B------:R-:W-:Y:S01]  /*0870*/  ISETP.GE.U32.AND P1, PT, R20.reuse, R23, PT ;  /* 0x000000171400720c */ /* 0x040fe20003f26070 */
[----:B------:R-:W-:Y:S02]  /*0880*/  IMAD.MOV.U32 R22, RZ, RZ, R20 ;  /* 0x000000ffff167224 */ /* 0x000fe400078e0014 */
[----:B------:R-:W-:Y:S02]  /*0890*/  @!P2 LOP3.LUT R19, R11, 0x7ff00000, RZ, 0xc0, !PT ;  /* 0x7ff000000b13a812 */ /* 0x000fe400078ec0ff */
[----:B------:R-:W0:Y:S02]  /*08a0*/  MUFU.RCP64H R17, R3 ;  /* 0x0000000300117308 */ /* 0x000e240000001800 */
[----:B------:R-:W-:Y:S02]  /*08b0*/  @!P2 ISETP.GE.U32.AND P3, PT, R20, R19, PT ;  /* 0x000000131400a20c */ /* 0x000fe40003f66070 */
[----:B------:R-:W-:-:S02]  /*08c0*/  @!P0 LOP3.LUT R23, R3, 0x7ff00000, RZ, 0xc0, !PT ;  /* 0x7ff0000003178812 */ /* 0x000fc400078ec0ff */
[----:B------:R-:W-:-:S04]  /*08d0*/  @!P2 SEL R19, R21, 0x63400000, !P3 ;  /* 0x634000001513a807 */ /* 0x000fc80005800000 */
[----:B------:R-:W-:-:S04]  /*08e0*/  @!P2 LOP3.LUT R24, R19, 0x80000000, R13, 0xf8, !PT ;  /* 0x800000001318a812 */ /* 0x000fc800078ef80d */
[----:B------:R-:W-:Y:S01]  /*08f0*/  @!P2 LOP3.LUT R25, R24, 0x100000, RZ, 0xfc, !PT ;  /* 0x001000001819a812 */ /* 0x000fe200078efcff */
[----:B------:R-:W-:Y:S01]  /*0900*/  @!P2 IMAD.MOV.U32 R24, RZ, RZ, RZ ;  /* 0x000000ffff18a224 */ /* 0x000fe200078e00ff */
[----:B0-----:R-:W-:-:S08]  /*0910*/  DFMA R14, R16, -R2, 1 ;  /* 0x3ff00000100e742b */ /* 0x001fd00000000802 */
[----:B------:R-:W-:-:S08]  /*0920*/  DFMA R14, R14, R14, R14 ;  /* 0x0000000e0e0e722b */ /* 0x000fd0000000000e */
[----:B------:R-:W-:Y:S01]  /*0930*/  DFMA R16, R16, R14, R16 ;  /* 0x0000000e1010722b */ /* 0x000fe20000000010 */
[----:B------:R-:W-:Y:S01]  /*0940*/  SEL R15, R21, 0x63400000, !P1 ;  /* 0x63400000150f7807 */ /* 0x000fe20004800000 */
[----:B------:R-:W-:-:S03]  /*0950*/  IMAD.MOV.U32 R14, RZ, RZ, R12 ;  /* 0x000000ffff0e7224 */ /* 0x000fc600078e000c */
[----:B------:R-:W-:-:S03]  /*0960*/  LOP3.LUT R15, R15, 0x800fffff, R13, 0xf8, !PT ;  /* 0x800fffff0f0f7812 */ /* 0x000fc600078ef80d */
[----:B------:R-:W-:-:S03]  /*0970*/  DFMA R18, R16, -R2, 1 ;  /* 0x3ff000001012742b */ /* 0x000fc60000000802 */
[----:B------:R-:W-:-:S05]  /*0980*/  @!P2 DFMA R14, R14, 2, -R24 ;  /* 0x400000000e0ea82b */ /* 0x000fca0000000818 */
[----:B------:R-:W-:-:S05]  /*0990*/  DFMA R16, R16, R18, R16 ;  /* 0x000000121010722b */ /* 0x000fca0000000010 */
[----:B------:R-:W-:-:S03]  /*09a0*/  @!P2 LOP3.LUT R22, R15, 0x7ff00000, RZ, 0xc0, !PT ;  /* 0x7ff000000f16a812 */ /* 0x000fc600078ec0ff */
[----:B------:R-:W-:Y:S01]  /*09b0*/  DMUL R18, R16, R14 ;  /* 0x0000000e10127228 */ /* 0x000fe20000000000 */
[----:B------:R-:W-:-:S04]  /*09c0*/  IADD3 R26, PT, PT, R22, -0x1, RZ ;  /* 0xffffffff161a7810 */ /* 0x000fc80007ffe0ff */
[----:B------:R-:W-:Y:S01]  /*09d0*/  ISETP.GT.U32.AND P0, PT, R26, 0x7feffffe, PT ;  /* 0x7feffffe1a00780c */ /* 0x000fe20003f04070 */
[----:B------:R-:W-:Y:S02]  /*09e0*/  VIADD R26, R23, 0xffffffff ;  /* 0xffffffff171a7836 */ /* 0x000fe40000000000 */
[----:B------:R-:W-:-:S03]  /*09f0*/  DFMA R24, R18, -R2, R14 ;  /* 0x800000021218722b */ /* 0x000fc6000000000e */
[----:B------:R-:W-:-:S05]  /*0a00*/  ISETP.GT.U32.OR P0, PT, R26, 0x7feffffe, P0 ;  /* 0x7feffffe1a00780c */ /* 0x000fca0000704470 */
[----:B------:R-:W-:-:S08]  /*0a10*/  DFMA R16, R16, R24, R18 ;  /* 0x000000181010722b */ /* 0x000fd00000000012 */
[----:B------:R-:W-:Y:S05]  /*0a20*/  @P0 BRA `(.L_x_38) ;  /* 0x00000000006c0947 */ /* 0x000fea0003800000 */
[----:B------:R-:W-:-:S04]  /*0a30*/  LOP3.LUT R13, R11, 0x7ff00000, RZ, 0xc0, !PT ;  /* 0x7ff000000b0d7812 */ /* 0x000fc800078ec0ff */
[CC--:B------:R-:W-:Y:S02]  /*0a40*/  VIADDMNMX R12, R20.reuse, -R13.reuse, 0xb9600000, !PT ;  /* 0xb9600000140c7446 */ /* 0x0c0fe4000780090d */
[----:B------:R-:W-:Y:S01]  /*0a50*/  ISETP.GE.U32.AND P0, PT, R20, R13, PT ;  /* 0x0000000d1400720c */ /* 0x000fe20003f06070 */
[----:B------:R-:W-:Y:S01]  /*0a60*/  IMAD.MOV.U32 R20, RZ, RZ, RZ ;  /* 0x000000ffff147224 */ /* 0x000fe200078e00ff */
[----:B------:R-:W-:Y:S02]  /*0a70*/  VIMNMX R12, PT, PT, R12, 0x46a00000, PT ;  /* 0x46a000000c0c7848 */ /* 0x000fe40003fe0100 */
[----:B------:R-:W-:-:S05]  /*0a80*/  SEL R21, R21, 0x63400000, !P0 ;  /* 0x6340000015157807 */ /* 0x000fca0004000000 */
[----:B------:R-:W-:-:S04]  /*0a90*/  IMAD.IADD R12, R12, 0x1, -R21 ;  /* 0x000000010c0c7824 */ /* 0x000fc800078e0a15 */
[----:B------:R-:W-:-:S06]  /*0aa0*/  VIADD R21, R12, 0x7fe00000 ;  /* 0x7fe000000c157836 */ /* 0x000fcc0000000000 */
[----:B------:R-:W-:-:S10]  /*0ab0*/  DMUL R18, R16, R20 ;  /* 0x0000001410127228 */ /* 0x000fd40000000000 */
[----:B------:R-:W-:-:S13]  /*0ac0*/  FSETP.GTU.AND P0, PT, |R19|, 1.469367938527859385e-39, PT ;  /* 0x001000001300780b */ /* 0x000fda0003f0c200 */
[----:B------:R-:W-:Y:S05]  /*0ad0*/  @P0 BRA `(.L_x_39) ;  /* 0x0000000000940947 */ /* 0x000fea0003800000 */
[----:B------:R-:W-:Y:S01]  /*0ae0*/  DFMA R2, R16, -R2, R14 ;  /* 0x800000021002722b */ /* 0x000fe2000000000e */
[----:B------:R-:W-:-:S09]  /*0af0*/  IMAD.MOV.U32 R20, RZ, RZ, RZ ;  /* 0x000000ffff147224 */ /* 0x000fd200078e00ff */
[C---:B------:R-:W-:Y:S02]  /*0b00*/  FSETP.NEU.AND P0, PT, R3.reuse, RZ, PT ;  /* 0x000000ff0300720b */ /* 0x040fe40003f0d000 */
[----:B------:R-:W-:-:S04]  /*0b10*/  LOP3.LUT R11, R3, 0x80000000, R11, 0x48, !PT ;  /* 0x80000000030b7812 */ /* 0x000fc800078e480b */
[----:B------:R-:W-:-:S07]  /*0b20*/  LOP3.LUT R21, R11, R21, RZ, 0xfc, !PT ;  /* 0x000000150b157212 */ /* 0x000fce00078efcff */
[----:B------:R-:W-:Y:S05]  /*0b30*/  @!P0 BRA `(.L_x_39) ;  /* 0x00000000007c8947 */ /* 0x000fea0003800000 */
[----:B------:R-:W-:Y:S02]  /*0b40*/  IMAD.MOV R3, RZ, RZ, -R12 ;  /* 0x000000ffff037224 */ /* 0x000fe400078e0a0c */
[----:B------:R-:W-:-:S06]  /*0b50*/  IMAD.MOV.U32 R2, RZ, RZ, RZ ;  /* 0x000000ffff027224 */ /* 0x000fcc00078e00ff */
[----:B------:R-:W-:Y:S02]  /*0b60*/  DFMA R2, R18, -R2, R16 ;  /* 0x800000021202722b */ /* 0x000fe40000000010 */
[----:B------:R-:W-:-:S04]  /*0b70*/  DMUL.RP R16, R16, R20 ;  /* 0x0000001410107228 */ /* 0x000fc80000008000 */
[----:B------:R-:W-:-:S04]  /*0b80*/  IADD3 R2, PT, PT, -R12, -0x43300000, RZ ;  /* 0xbcd000000c027810 */ /* 0x000fc80007ffe1ff */
[----:B------:R-:W-:Y:S02]  /*0b90*/  FSETP.NEU.AND P0, PT, |R3|, R2, PT ;  /* 0x000000020300720b */ /* 0x000fe40003f0d200 */
[----:B------:R-:W-:Y:S02]  /*0ba0*/  LOP3.LUT R11, R17, R11, RZ, 0x3c, !PT ;  /* 0x0000000b110b7212 */ /* 0x000fe400078e3cff */
[----:B------:R-:W-:Y:S02]  /*0bb0*/  FSEL R18, R16, R18, !P0 ;  /* 0x0000001210127208 */ /* 0x000fe40004000000 */
[----:B------:R-:W-:Y:S01]  /*0bc0*/  FSEL R19, R11, R19, !P0 ;  /* 0x000000130b137208 */ /* 0x000fe20004000000 */
[----:B------:R-:W-:Y:S06]  /*0bd0*/  BRA `(.L_x_39) ;  /* 0x0000000000547947 */ /* 0x000fec0003800000 */
.L_x_38:
[----:B------:R-:W-:-:S14]  /*0be0*/  DSETP.NAN.AND P0, PT, R12, R12, PT ;  /* 0x0000000c0c00722a */ /* 0x000fdc0003f08000 */
[----:B------:R-:W-:Y:S05]  /*0bf0*/  @P0 BRA `(.L_x_40) ;  /* 0x0000000000440947 */ /* 0x000fea0003800000 */
[----:B------:R-:W-:-:S14]  /*0c00*/  DSETP.NAN.AND P0, PT, R10, R10, PT ;  /* 0x0000000a0a00722a */ /* 0x000fdc0003f08000 */
[----:B------:R-:W-:Y:S05]  /*0c10*/  @P0 BRA `(.L_x_41) ;  /* 0x0000000000300947 */ /* 0x000fea0003800000 */
[----:B------:R-:W-:Y:S01]  /*0c20*/  ISETP.NE.AND P0, PT, R22, R23, PT ;  /* 0x000000171600720c */ /* 0x000fe20003f05270 */
[----:B------:R-:W-:Y:S01]  /*0c30*/  IMAD.MOV.U32 R18, RZ, RZ, 0x0 ;  /* 0x00000000ff127424 */ /* 0x000fe200078e00ff */
[----:B------:R-:W-:-:S11]  /*0c40*/  MOV R19, 0xfff80000 ;  /* 0xfff8000000137802 */ /* 0x000fd60000000f00 */
[----:B------:R-:W-:Y:S05]  /*0c50*/  @!P0 BRA `(.L_x_39) ;  /* 0x0000000000348947 */ /* 0x000fea0003800000 */
[----:B------:R-:W-:Y:S02]  /*0c60*/  ISETP.NE.AND P0, PT, R22, 0x7ff00000, PT ;  /* 0x7ff000001600780c */ /* 0x000fe40003f05270 */
[----:B------:R-:W-:Y:S02]  /*0c70*/  LOP3.LUT R19, R13, 0x80000000, R11, 0x48, !PT ;  /* 0x800000000d137812 */ /* 0x000fe400078e480b */
[----:B------:R-:W-:-:S13]  /*0c80*/  ISETP.EQ.OR P0, PT, R23, RZ, !P0 ;  /* 0x000000ff1700720c */ /* 0x000fda0004702670 */
[----:B------:R-:W-:Y:S01]  /*0c90*/  @P0 LOP3.LUT R2, R19, 0x7ff00000, RZ, 0xfc, !PT ;  /* 0x7ff0000013020812 */ /* 0x000fe200078efcff */
[----:B------:R-:W-:Y:S02]  /*0ca0*/  @!P0 IMAD.MOV.U32 R18, RZ, RZ, RZ ;  /* 0x000000ffff128224 */ /* 0x000fe400078e00ff */
[----:B------:R-:W-:Y:S02]  /*0cb0*/  @P0 IMAD.MOV.U32 R18, RZ, RZ, RZ ;  /* 0x000000ffff120224 */ /* 0x000fe400078e00ff */
[----:B------:R-:W-:Y:S01]  /*0cc0*/  @P0 IMAD.MOV.U32 R19, RZ, RZ, R2 ;  /* 0x000000ffff130224 */ /* 0x000fe200078e0002 */
[----:B------:R-:W-:Y:S06]  /*0cd0*/  BRA `(.L_x_39) ;  /* 0x0000000000147947 */ /* 0x000fec0003800000 */
.L_x_41:
[----:B------:R-:W-:Y:S01]  /*0ce0*/  LOP3.LUT R19, R11, 0x80000, RZ, 0xfc, !PT ;  /* 0x000800000b137812 */ /* 0x000fe200078efcff */
[----:B------:R-:W-:Y:S01]  /*0cf0*/  IMAD.MOV.U32 R18, RZ, RZ, R10 ;  /* 0x000000ffff127224 */ /* 0x000fe200078e000a */
[----:B------:R-:W-:Y:S06]  /*0d00*/  BRA `(.L_x_39) ;  /* 0x0000000000087947 */ /* 0x000fec0003800000 */
.L_x_40:
[----:B------:R-:W-:Y:S01]  /*0d10*/  LOP3.LUT R19, R13, 0x80000, RZ, 0xfc, !PT ;  /* 0x000800000d137812 */ /* 0x000fe200078efcff */
[----:B------:R-:W-:-:S07]  /*0d20*/  IMAD.MOV.U32 R18, RZ, RZ, R12 ;  /* 0x000000ffff127224 */ /* 0x000fce00078e000c */
.L_x_39:
[----:B------:R-:W-:Y:S05]  /*0d30*/  BSYNC.RECONVERGENT B1 ;  /* 0x0000000000017941 */ /* 0x000fea0003800200 */
.L_x_37:
[----:B------:R-:W-:Y:S02]  /*0d40*/  IMAD.MOV.U32 R2, RZ, RZ, R0 ;  /* 0x000000ffff027224 */ /* 0x000fe400078e0000 */
[----:B------:R-:W-:-:S04]  /*0d50*/  IMAD.MOV.U32 R3, RZ, RZ, 0x0 ;  /* 0x00000000ff037424 */ /* 0x000fc800078e00ff */
[----:B------:R-:W-:Y:S05]  /*0d60*/  RET.REL.NODEC R2 `(compute_new_ux_uy) ;  /* 0xfffffff002a47950 */ /* 0x000fea0003c3ffff */
.L_x_42:
        /* <DEDUP_REMOVED lines=9> */
.L_x_47:


//--------------------- .text.compute_rho         --------------------------
	.section	.text.compute_rho,"ax",@progbits
	.align	128
        .global         compute_rho
        .type           compute_rho,@function
        .size           compute_rho,(.L_x_58 - compute_rho)
        .other          compute_rho,@"STO_CUDA_ENTRY STV_DEFAULT"
compute_rho:
.text.compute_rho:
        /* <DEDUP_REMOVED lines=17> */
[C---:B---3--:R-:W-:Y:S01]  /*0110*/  IMAD.WIDE R6, R0.reuse, 0x8, R6 ;  /* 0x0000000800067825 */ /* 0x048fe200078e0206 */
[----:B----4-:R2:W-:Y:S05]  /*0120*/  STG.E.64 desc[UR4][R2.64], R4 ;  /* 0x0000000402007986 */ /* 0x0105ea000c101b04 */
[----:B------:R-:W3:Y:S01]  /*0130*/  LDG.E.64 R6, desc[UR4][R6.64] ;  /* 0x0000000406067981 */ /* 0x000ee2000c1e1b00 */
[----:B0-----:R-:W-:Y:S01]  /*0140*/  IMAD.WIDE R10, R0, 0x8, R10 ;  /* 0x00000008000a7825 */ /* 0x001fe200078e020a */
[----:B---3--:R-:W-:-:S03]  /*0150*/  DADD R8, R4, R6 ;  /* 0x0000000004087229 */ /* 0x008fc60000000006 */
[C---:B-1----:R-:W-:Y:S01]  /*0160*/  IMAD.WIDE R14, R0.reuse, 0x8, R14 ;  /* 0x00000008000e7825 */ /* 0x042fe200078e020e */
[----:B------:R-:W0:Y:S03]  /*0170*/  LDC.64 R6, c[0x0][0x3a8] ;  /* 0x0000ea00ff067b82 */ /* 0x000e260000000a00 */
[----:B------:R1:W-:Y:S04]  /*0180*/  STG.E.64 desc[UR4][R2.64], R8 ;  /* 0x0000000802007986 */ /* 0x0003e8000c101b04 */
[----:B------:R-:W3:Y:S02]  /*0190*/  LDG.E.64 R10, desc[UR4][R10.64] ;  /* 0x000000040a0a7981 */ /* 0x000ee4000c1e1b00 */
[----:B---3--:R-:W-:Y:S01]  /*01a0*/  DADD R12, R8, R10 ;  /* 0x00000000080c7229 */ /* 0x008fe2000000000a */
[C---:B0-----:R-:W-:Y:S01]  /*01b0*/  IMAD.WIDE R6, R0.reuse, 0x8, R6 ;  /* 0x0000000800067825 */ /* 0x041fe200078e0206 */
[----:B------:R-:W0:Y:S05]  /*01c0*/  LDC.64 R10, c[0x0][0x3b0] ;  /* 0x0000ec00ff0a7b82 */ /* 0x000e2a0000000a00 */
[----:B------:R3:W-:Y:S04]  /*01d0*/  STG.E.64 desc[UR4][R2.64], R12 ;  /* 0x0000000c02007986 */ /* 0x0007e8000c101b04 */
[----:B------:R-:W2:Y:S02]  /*01e0*/  LDG.E.64 R14, desc[UR4][R14.64] ;  /* 0x000000040e0e7981 */ /* 0x000ea4000c1e1b00 */
[----:B--2---:R-:W-:Y:S01]  /*01f0*/  DADD R4, R12, R14 ;  /* 0x000000000c047229 */ /* 0x004fe2000000000e */
[C---:B0-----:R-:W-:Y:S01]  /*0200*/  IMAD.WIDE R10, R0.reuse, 0x8, R10 ;  /* 0x00000008000a7825 */ /* 0x041fe200078e020a */
[----:B------:R-:W0:Y:S05]  /*0210*/  LDC.64 R14, c[0x0][0x3b8] ;  /* 0x0000ee00ff0e7b82 */ /* 0x000e2a0000000a00 */
[----:B------:R2:W-:Y:S04]  /*0220*/  STG.E.64 desc[UR4][R2.64], R4 ;  /* 0x0000000402007986 */ /* 0x0005e8000c101b04 */
[----:B------:R-:W1:Y:S02]  /*0230*/  LDG.E.64 R6, desc[UR4][R6.64] ;  /* 0x0000000406067981 */ /* 0x000e64000c1e1b00 */
[----:B-1----:R-:W-:Y:S01]  /*0240*/  DADD R8, R4, R6 ;  /* 0x0000000004087229 */ /* 0x002fe20000000006 */
[C---:B0-----:R-:W-:Y:S01]  /*0250*/  IMAD.WIDE R14, R0.reuse, 0x8, R14 ;  /* 0x00000008000e7825 */ /* 0x041fe200078e020e */
[----:B------:R-:W0:Y:S05]  /*0260*/  LDC.64 R6, c[0x0][0x3c0] ;  /* 0x0000f000ff067b82 */ /* 0x000e2a0000000a00 */
[----:B------:R1:W-:Y:S04]  /*0270*/  STG.E.64 desc[UR4][R2.64], R8 ;  /* 0x0000000802007986 */ /* 0x0003e8000c101b04 */
[----:B------:R-:W3:Y:S02]  /*0280*/  LDG.E.64 R10, desc[UR4][R10.64] ;  /* 0x000000040a0a7981 */ /* 0x000ee4000c1e1b00 */
[----:B---3--:R-:W-:Y:S01]  /*0290*/  DADD R12, R8, R10 ;  /* 0x00000000080c7229 */ /* 0x008fe2000000000a */
[----:B0-----:R-:W-:Y:S01]  /*02a0*/  IMAD.WIDE R6, R0, 0x8, R6 ;  /* 0x0000000800067825 */ /* 0x001fe200078e0206 */
[----:B------:R-:W0:Y:S05]  /*02b0*/  LDC.64 R10, c[0x0][0x3c8] ;  /* 0x0000f200ff0a7b82 */ /* 0x000e2a0000000a00 */
[----:B------:R3:W-:Y:S04]  /*02c0*/  STG.E.64 desc[UR4][R2.64], R12 ;  /* 0x0000000c02007986 */ /* 0x0007e8000c101b04 */
[----:B------:R-:W2:Y:S02]  /*02d0*/  LDG.E.64 R14, desc[UR4][R14.64] ;  /* 0x000000040e0e7981 */ /* 0x000ea4000c1e1b00 */
[----:B--2---:R-:W-:-:S07]  /*02e0*/  DADD R4, R12, R14 ;  /* 0x000000000c047229 */ /* 0x004fce000000000e */
[----:B------:R-:W-:Y:S04]  /*02f0*/  STG.E.64 desc[UR4][R2.64], R4 ;  /* 0x0000000402007986 */ /* 0x000fe8000c101b04 */
[----:B------:R-:W1:Y:S01]  /*0300*/  LDG.E.64 R6, desc[UR4][R6.64] ;  /* 0x0000000406067981 */ /* 0x000e62000c1e1b00 */
[----:B0-----:R-:W-:Y:S01]  /*0310*/  IMAD.WIDE R10, R0, 0x8, R10 ;  /* 0x00000008000a7825 */ /* 0x001fe200078e020a */
[----:B-1----:R-:W-:-:S07]  /*0320*/  DADD R8, R4, R6 ;  /* 0x0000000004087229 */ /* 0x002fce0000000006 */
[----:B------:R-:W-:Y:S04]  /*0330*/  STG.E.64 desc[UR4][R2.64], R8 ;  /* 0x0000000802007986 */ /* 0x000fe8000c101b04 */
[----:B------:R-:W3:Y:S02]  /*0340*/  LDG.E.64 R10, desc[UR4][R10.64] ;  /* 0x000000040a0a7981 */ /* 0x000ee4000c1e1b00 */
[----:B---3--:R-:W-:-:S07]  /*0350*/  DADD R12, R8, R10 ;  /* 0x00000000080c7229 */ /* 0x008fce000000000a */
[----:B------:R-:W-:Y:S01]  /*0360*/  STG.E.64 desc[UR4][R2.64], R12 ;  /* 0x0000000c02007986 */ /* 0x000fe2000c101b04 */
[----:B------:R-:W-:Y:S05]  /*0370*/  EXIT ;  /* 0x000000000000794d */ /* 0x000fea0003800000 */
.L_x_43:
        /* <DEDUP_REMOVED lines=16> */
.L_x_58:


//--------------------- .nv.shared.reserved.0     --------------------------
	.section	.nv.shared.reserved.0,"aw",@nobits
	.weak		__nv_reservedSMEM_offset_0_alias
	.size		__nv_reservedSMEM_offset_0_alias, 0, 64
	.other		__nv_reservedSMEM_offset_0_alias,@"STO_CUDA_RESERVED_SHARED STV_DEFAULT"
__nv_reservedSMEM_offset_0_alias:
	.zero		0
	.zero		64


//--------------------- .nv.constant0.copykernel  --------------------------
	.section	.nv.constant0.copykernel,"a",@progbits
	.sectionflags	@""
	.align	4
.nv.constant0.copykernel:
	.zero		924


//--------------------- .nv.constant0.bounce      --------------------------
	.section	.nv.constant0.bounce,"a",@progbits
	.sectionflags	@""
	.align	4
.nv.constant0.bounce:
	.zero		924


//--------------------- .nv.constant0.some_aux_calculations --------------------------
	.section	.nv.constant0.some_aux_calculations,"a",@progbits
	.sectionflags	@""
	.align	4
.nv.constant0.some_aux_calculations:
	.zero		972


//--------------------- .nv.constant0.streamingstep2 --------------------------
	.section	.nv.constant0.streamingstep2,"a",@progbits
	.sectionflags	@""
	.align	4
.nv.constant0.streamingstep2:
	.zero		936


//--------------------- .nv.constant0.streamingstep1 --------------------------
	.section	.nv.constant0.streamingstep1,"a",@progbits
	.sectionflags	@""
	.align	4
.nv.constant0.streamingstep1:
	.zero		936


//--------------------- .nv.constant0.micro_bound_cond_outlet --------------------------
	.section	.nv.constant0.micro_bound_cond_outlet,"a",@progbits
	.sectionflags	@""
	.align	4
.nv.constant0.micro_bound_cond_outlet:
	.zero		1004


//--------------------- .nv.constant0.micro_bound_cond_inlet --------------------------
	.section	.nv.constant0.micro_bound_cond_inlet,"a",@progbits
	.sectionflags	@""
	.align	4
.nv.constant0.micro_bound_cond_inlet:
	.zero		1004


//--------------------- .nv.constant0.boundary_conditions_outlet --------------------------
	.section	.nv.constant0.boundary_conditions_outlet,"a",@progbits
	.sectionflags	@""
	.align	4
.nv.constant0.boundary_conditions_outlet:
	.zero		1004


//--------------------- .nv.constant0.boundary_conditions_inlet --------------------------
	.section	.nv.constant0.boundary_conditions_inlet,"a",@progbits
	.sectionflags	@""
	.align	4
.nv.constant0.boundary_conditions_inlet:
	.zero		1004


//--------------------- .nv.constant0.compute_new_ux_uy --------------------------
	.section	.nv.constant0.compute_new_ux_uy,"a",@progbits
	.sectionflags	@""
	.align	4
.nv.constant0.compute_new_ux_uy:
	.zero		996


//--------------------- .nv.constant0.compute_rho --------------------------
	.section	.nv.constant0.compute_rho,"a",@progbits
	.sectionflags	@""
	.align	4
.nv.constant0.compute_rho:
	.zero		980


//--------------------- SYMBOLS --------------------------

	.type		.nv.reservedSmem.offset0,@object
	.size		.nv.reservedSmem.offset0,0x4
